	.headerflags	@"EF_CUDA_TEXMODE_UNIFIED EF_CUDA_64BIT_ADDRESS EF_CUDA_SM86 EF_CUDA_VIRTUAL_SM(EF_CUDA_SM86)"
	.elftype	@"ET_EXEC"


//--------------------- .nv.info                  --------------------------
	.section	.nv.info,"",@"SHT_CUDA_INFO"
	.align	4


	//----- nvinfo : EIATTR_REGCOUNT
	.align		4
        /*0000*/ 	.byte	0x04, 0x2f
        /*0002*/ 	.short	(.L_1 - .L_0)
	.align		4
.L_0:
        /*0004*/ 	.word	index@(triton_mm)
        /*0008*/ 	.word	0x000000ff


	//----- nvinfo : EIATTR_MAX_STACK_SIZE
	.align		4
.L_1:
        /*000c*/ 	.byte	0x04, 0x23
        /*000e*/ 	.short	(.L_3 - .L_2)
	.align		4
.L_2:
        /*0010*/ 	.word	index@(triton_mm)
        /*0014*/ 	.word	0x00000000


	//----- nvinfo : EIATTR_MIN_STACK_SIZE
	.align		4
.L_3:
        /*0018*/ 	.byte	0x04, 0x12
        /*001a*/ 	.short	(.L_5 - .L_4)
	.align		4
.L_4:
        /*001c*/ 	.word	index@(triton_mm)
        /*0020*/ 	.word	0x000002e0


	//----- nvinfo : EIATTR_FRAME_SIZE
	.align		4
.L_5:
        /*0024*/ 	.byte	0x04, 0x11
        /*0026*/ 	.short	(.L_7 - .L_6)
	.align		4
.L_6:
        /*0028*/ 	.word	index@(triton_mm)
        /*002c*/ 	.word	0x000002e0
.L_7:


//--------------------- .nv.info.triton_mm        --------------------------
	.section	.nv.info.triton_mm,"",@"SHT_CUDA_INFO"
	.align	4


	//----- nvinfo : EIATTR_CUDA_API_VERSION
	.align		4
        /*0000*/ 	.byte	0x04, 0x37
        /*0002*/ 	.short	(.L_9 - .L_8)
.L_8:
        /*0004*/ 	.word	0x0000007b


	//----- nvinfo : EIATTR_SW2861232_WAR
	.align		4
.L_9:
        /*0008*/ 	.byte	0x01, 0x35
	.zero		2


	//----- nvinfo : EIATTR_PARAM_CBANK
	.align		4
        /*000c*/ 	.byte	0x04, 0x0a
        /*000e*/ 	.short	(.L_11 - .L_10)
	.align		4
.L_10:
        /*0010*/ 	.word	index@(.nv.constant0.triton_mm)
        /*0014*/ 	.short	0x0160
        /*0016*/ 	.short	0x0024


	//----- nvinfo : EIATTR_CBANK_PARAM_SIZE
	.align		4
.L_11:
        /*0018*/ 	.byte	0x03, 0x19
        /*001a*/ 	.short	0x0024


	//----- nvinfo : EIATTR_KPARAM_INFO
	.align		4
        /*001c*/ 	.byte	0x04, 0x17
        /*001e*/ 	.short	(.L_13 - .L_12)
.L_12:
        /*0020*/ 	.word	0x00000000
        /*0024*/ 	.short	0x0004
        /*0026*/ 	.short	0x0020
        /*0028*/ 	.byte	0x00, 0xf0, 0x11, 0x00


	//----- nvinfo : EIATTR_KPARAM_INFO
	.align		4
.L_13:
        /*002c*/ 	.byte	0x04, 0x17
        /*002e*/ 	.short	(.L_15 - .L_14)
.L_14:
        /*0030*/ 	.word	0x00000000
        /*0034*/ 	.short	0x0003
        /*0036*/ 	.short	0x0018
        /*0038*/ 	.byte	0x00, 0xf0, 0x21, 0x00


	//----- nvinfo : EIATTR_KPARAM_INFO
	.align		4
.L_15:
        /*003c*/ 	.byte	0x04, 0x17
        /*003e*/ 	.short	(.L_17 - .L_16)
.L_16:
        /*0040*/ 	.word	0x00000000
        /*0044*/ 	.short	0x0002
        /*0046*/ 	.short	0x0010
        /*0048*/ 	.byte	0x00, 0xf0, 0x21, 0x00


	//----- nvinfo : EIATTR_KPARAM_INFO
	.align		4
.L_17:
        /*004c*/ 	.byte	0x04, 0x17
        /*004e*/ 	.short	(.L_19 - .L_18)
.L_18:
        /*0050*/ 	.word	0x00000000
        /*0054*/ 	.short	0x0001
        /*0056*/ 	.short	0x0008
        /*0058*/ 	.byte	0x00, 0xf0, 0x21, 0x00


	//----- nvinfo : EIATTR_KPARAM_INFO
	.align		4
.L_19:
        /*005c*/ 	.byte	0x04, 0x17
        /*005e*/ 	.short	(.L_21 - .L_20)
.L_20:
        /*0060*/ 	.word	0x00000000
        /*0064*/ 	.short	0x0000
        /*0066*/ 	.short	0x0000
        /*0068*/ 	.byte	0x00, 0xf0, 0x21, 0x00


	//----- nvinfo : EIATTR_MAXREG_COUNT
	.align		4
.L_21:
        /*006c*/ 	.byte	0x03, 0x1b
        /*006e*/ 	.short	0x00ff


	//----- nvinfo : EIATTR_EXIT_INSTR_OFFSETS
	.align		4
        /*0070*/ 	.byte	0x04, 0x1c
        /*0072*/ 	.short	(.L_23 - .L_22)


	//   ....[0]....
.L_22:
        /*0074*/ 	.word	0x00000040


	//   ....[1]....
        /*0078*/ 	.word	0x00028910


	//   ....[2]....
        /*007c*/ 	.word	0x00028930


	//----- nvinfo : EIATTR_MAX_THREADS
	.align		4
.L_23:
        /*0080*/ 	.byte	0x04, 0x05
        /*0082*/ 	.short	(.L_25 - .L_24)
.L_24:
        /*0084*/ 	.word	0x00000080
        /*0088*/ 	.word	0x00000001
        /*008c*/ 	.word	0x00000001
.L_25:


//--------------------- .nv.rel.action            --------------------------
	.section	.nv.rel.action,"",@"SHT_CUDA_RELOCINFO"
	.align	8
	.sectionentsize	8
        /*0000*/ 	.byte	0x73, 0x00, 0x00, 0x00, 0x00, 0x00, 0x00, 0x00, 0x00, 0x00, 0x00, 0x11, 0x25, 0x00, 0x05, 0x36


//--------------------- .nv.constant0.triton_mm   --------------------------
	.section	.nv.constant0.triton_mm,"a",@progbits
	.align	4
.nv.constant0.triton_mm:
	.zero		388


//--------------------- .text.triton_mm           --------------------------
	.section	.text.triton_mm,"ax",@progbits
	.sectionflags	@"SHF_BARRIERS=1"
	.sectioninfo	@"SHI_REGISTERS=255"
	.align	128
        .global         triton_mm
        .type           triton_mm,@function
        .size           triton_mm,(.L_x_3 - triton_mm)
        .other          triton_mm,@"STO_CUDA_ENTRY STV_DEFAULT"
triton_mm:
.text.triton_mm:
[----:B------:R-:W-:-:S02]  /*0000*/  MOV R1, c[0x0][0x28] ;  /* 0x00000a0000017a02 */ /* 0x000fc40000000f00 */
[----:B------:R-:W-:Y:S02]  /*0010*/  MOV R0, c[0x0][0x180] ;  /* 0x0000600000007a02 */ /* 0x000fe40000000f00 */
[----:B------:R-:W-:Y:S02]  /*0020*/  IADD3 R1, R1, -0x2e0, RZ ;  /* 0xfffffd2001017810 */ /* 0x000fe40007ffe0ff */
[----:B------:R-:W-:-:S13]  /*0030*/  LOP3.LUT P0, RZ, R0, 0x1ffffff, RZ, 0xc0, !PT ;  /* 0x01ffffff00ff7812 */ /* 0x000fda000780c0ff */
[----:B------:R-:W-:Y:S05]  /*0040*/  @!P0 EXIT ;  /* 0x000000000000894d */ /* 0x000fea0003800000 */
[----:B------:R-:W1:Y:S01]  /*0050*/  S2R R11, SR_CTAID.X ;  /* 0x00000000000b7919 */ /* 0x000e620000002500 */
[----:B------:R-:W-:Y:S01]  /*0060*/  IADD3 R0, R0, 0x3f, RZ ;  /* 0x0000003f00007810 */ /* 0x000fe20007ffe0ff */
[----:B------:R-:W-:Y:S01]  /*0070*/  ULDC.64 UR10, c[0x0][0x118] ;  /* 0x00004600000a7ab9 */ /* 0x000fe20000000a00 */
[----:B------:R-:W-:Y:S01]  /*0080*/  CS2R R228, SRZ ;  /* 0x0000000000e47805 */ /* 0x000fe2000001ff00 */
[----:B------:R-:W-:Y:S01]  /*0090*/  CS2R R230, SRZ ;  /* 0x0000000000e67805 */ /* 0x000fe2000001ff00 */
[----:B------:R-:W-:Y:S01]  /*00a0*/  SHF.R.S32.HI R3, RZ, 0x1f, R0 ;  /* 0x0000001fff037819 */ /* 0x000fe20000011400 */
[----:B------:R-:W-:Y:S02]  /*00b0*/  UMOV UR6, URZ ;  /* 0x0000003f00067c82 */ /* 0x000fe40008000000 */
[----:B------:R-:W-:Y:S01]  /*00c0*/  UMOV UR7, URZ ;  /* 0x0000003f00077c82 */ /* 0x000fe20008000000 */
[----:B------:R-:W-:Y:S01]  /*00d0*/  LEA.HI R3, R3, R0, RZ, 0x6 ;  /* 0x0000000003037211 */ /* 0x000fe200078f30ff */
[----:B------:R-:W-:-:S02]  /*00e0*/  UMOV UR8, 0x18000 ;  /* 0x0001800000087882 */ /* 0x000fc40000000000 */
[----:B------:R-:W-:Y:S02]  /*00f0*/  UMOV UR4, URZ ;  /* 0x0000003f00047c82 */ /* 0x000fe40008000000 */
[----:B------:R-:W-:Y:S02]  /*0100*/  UPLOP3.LUT UP0, UPT, UPT, UPT, UPT, 0x80, 0x0 ;  /* 0x000000000000789c */ /* 0x000fe40003f0f070 */
[----:B------:R-:W-:Y:S01]  /*0110*/  UMOV UR5, URZ ;  /* 0x0000003f00057c82 */ /* 0x000fe20008000000 */
[----:B-1----:R-:W-:-:S04]  /*0120*/  SHF.R.S32.HI R2, RZ, 0x1f, R11 ;  /* 0x0000001fff027819 */ /* 0x002fc8000001140b */
[----:B------:R-:W-:-:S04]  /*0130*/  LEA.HI R2, R2, R11, RZ, 0x3 ;  /* 0x0000000b02027211 */ /* 0x000fc800078f18ff */
[----:B------:R-:W-:-:S04]  /*0140*/  LOP3.LUT R6, R2, 0xfffffff8, RZ, 0xc0, !PT ;  /* 0xfffffff802067812 */ /* 0x000fc800078ec0ff */
[----:B------:R-:W-:Y:S02]  /*0150*/  LEA.HI.SX32 R3, R3, -R6, 0x1a ;  /* 0x8000000603037211 */ /* 0x000fe400078fd2ff */
[----:B------:R-:W-:Y:S02]  /*0160*/  IADD3 R5, -R6, R11, RZ ;  /* 0x0000000b06057210 */ /* 0x000fe40007ffe1ff */
[----:B------:R-:W-:Y:S02]  /*0170*/  IMNMX R4, R3, 0x8, PT ;  /* 0x0000000803047817 */ /* 0x000fe40003800200 */
[----:B------:R-:W-:Y:S02]  /*0180*/  IABS R8, R5 ;  /* 0x0000000500087213 */ /* 0x000fe40000000000 */
[-C--:B------:R-:W-:Y:S02]  /*0190*/  IABS R10, R4.reuse ;  /* 0x00000004000a7213 */ /* 0x080fe40000000000 */
[----:B------:R-:W-:-:S02]  /*01a0*/  IABS R9, R4 ;  /* 0x0000000400097213 */ /* 0x000fc40000000000 */
[----:B------:R-:W1:Y:S01]  /*01b0*/  I2F.RP R0, R10 ;  /* 0x0000000a00007306 */ /* 0x000e620000209400 */
[----:B------:R-:W-:Y:S02]  /*01c0*/  LOP3.LUT R5, R5, R4, RZ, 0x3c, !PT ;  /* 0x0000000405057212 */ /* 0x000fe400078e3cff */
[----:B------:R-:W-:Y:S02]  /*01d0*/  IADD3 R12, RZ, -R9, RZ ;  /* 0x80000009ff0c7210 */ /* 0x000fe40007ffe0ff */
[----:B------:R-:W-:-:S03]  /*01e0*/  ISETP.GE.AND P3, PT, R5, RZ, PT ;  /* 0x000000ff0500720c */ /* 0x000fc60003f66270 */
[----:B-1----:R-:W1:Y:S02]  /*01f0*/  MUFU.RCP R0, R0 ;  /* 0x0000000000007308 */ /* 0x002e640000001000 */
[----:B-1----:R-:W-:Y:S02]  /*0200*/  IADD3 R2, R0, 0xffffffe, RZ ;  /* 0x0ffffffe00027810 */ /* 0x002fe40007ffe0ff */
[----:B------:R-:W-:-:S04]  /*0210*/  IABS R0, R11 ;  /* 0x0000000b00007213 */ /* 0x000fc80000000000 */
[----:B------:R1:W2:Y:S02]  /*0220*/  F2I.FTZ.U32.TRUNC.NTZ R3, R2 ;  /* 0x0000000200037305 */ /* 0x0002a4000021f000 */
[----:B-1----:R-:W-:Y:S02]  /*0230*/  MOV R2, RZ ;  /* 0x000000ff00027202 */ /* 0x002fe40000000f00 */
[----:B--2---:R-:W-:-:S05]  /*0240*/  IADD3 R7, RZ, -R3, RZ ;  /* 0x80000003ff077210 */ /* 0x004fca0007ffe0ff */
[----:B------:R-:W-:-:S04]  /*0250*/  IMAD R7, R7, R10, RZ ;  /* 0x0000000a07077224 */ /* 0x000fc800078e02ff */
[----:B------:R-:W-:Y:S01]  /*0260*/  IMAD.HI.U32 R3, R3, R7, R2 ;  /* 0x0000000703037227 */ /* 0x000fe200078e0002 */
[----:B------:R-:W-:-:S04]  /*0270*/  IABS R2, c[0x0][0x180] ;  /* 0x0000600000027a13 */ /* 0x000fc80000000000 */
[----:B------:R-:W1:Y:S01]  /*0280*/  I2F.RP R9, R2 ;  /* 0x0000000200097306 */ /* 0x000e620000209400 */
[----:B------:R-:W-:-:S04]  /*0290*/  IMAD.HI.U32 R7, R3, R8, RZ ;  /* 0x0000000803077227 */ /* 0x000fc800078e00ff */
[----:B------:R-:W-:Y:S02]  /*02a0*/  IMAD R8, R7, R12, R8 ;  /* 0x0000000c07087224 */ /* 0x000fe400078e0208 */
[----:B------:R-:W-:-:S03]  /*02b0*/  IMAD.HI.U32 R3, R3, R0, RZ ;  /* 0x0000000003037227 */ /* 0x000fc600078e00ff */
[C---:B------:R-:W-:Y:S01]  /*02c0*/  ISETP.GT.U32.AND P2, PT, R10.reuse, R8, PT ;  /* 0x000000080a00720c */ /* 0x040fe20003f44070 */
[----:B------:R-:W-:Y:S02]  /*02d0*/  IMAD R3, R3, R12, R0 ;  /* 0x0000000c03037224 */ /* 0x000fe400078e0200 */
[----:B------:R-:W2:Y:S01]  /*02e0*/  S2R R0, SR_TID.X ;  /* 0x0000000000007919 */ /* 0x000ea20000002100 */
[----:B-1----:R-:W1:Y:S02]  /*02f0*/  MUFU.RCP R9, R9 ;  /* 0x0000000900097308 */ /* 0x002e640000001000 */
[----:B------:R-:W-:-:S07]  /*0300*/  ISETP.GT.U32.AND P1, PT, R10, R3, PT ;  /* 0x000000030a00720c */ /* 0x000fce0003f24070 */
[-C--:B------:R-:W-:Y:S02]  /*0310*/  @!P2 IADD3 R8, R8, -R10.reuse, RZ ;  /* 0x8000000a0808a210 */ /* 0x080fe40007ffe0ff */
[----:B------:R-:W-:Y:S02]  /*0320*/  @!P2 IADD3 R7, R7, 0x1, RZ ;  /* 0x000000010707a810 */ /* 0x000fe40007ffe0ff */
[-C--:B------:R-:W-:Y:S02]  /*0330*/  ISETP.GE.U32.AND P0, PT, R8, R10.reuse, PT ;  /* 0x0000000a0800720c */ /* 0x080fe40003f06070 */
[----:B------:R-:W-:Y:S02]  /*0340*/  ISETP.GE.AND P2, PT, R11, RZ, PT ;  /* 0x000000ff0b00720c */ /* 0x000fe40003f46270 */
[----:B------:R-:W-:Y:S02]  /*0350*/  @!P1 IADD3 R3, R3, -R10, RZ ;  /* 0x8000000a03039210 */ /* 0x000fe40007ffe0ff */
[----:B-1----:R-:W-:-:S02]  /*0360*/  IADD3 R5, R9, 0xffffffe, RZ ;  /* 0x0ffffffe09057810 */ /* 0x002fc40007ffe0ff */
[----:B------:R-:W-:Y:S02]  /*0370*/  ISETP.GT.U32.AND P1, PT, R10, R3, PT ;  /* 0x000000030a00720c */ /* 0x000fe40003f24070 */
[----:B--2---:R-:W-:Y:S02]  /*0380*/  SHF.R.U32.HI R20, RZ, 0x5, R0 ;  /* 0x00000005ff147819 */ /* 0x004fe40000011600 */
[----:B------:R-:W1:Y:S01]  /*0390*/  F2I.FTZ.U32.TRUNC.NTZ R5, R5 ;  /* 0x0000000500057305 */ /* 0x000e62000021f000 */
[----:B------:R-:W-:Y:S02]  /*03a0*/  @P0 IADD3 R7, R7, 0x1, RZ ;  /* 0x0000000107070810 */ /* 0x000fe40007ffe0ff */
[----:B------:R-:W-:Y:S02]  /*03b0*/  ISETP.NE.AND P0, PT, R4, RZ, PT ;  /* 0x000000ff0400720c */ /* 0x000fe40003f05270 */
[----:B------:R-:W-:Y:S02]  /*03c0*/  LOP3.LUT R4, RZ, R4, RZ, 0x33, !PT ;  /* 0x00000004ff047212 */ /* 0x000fe400078e33ff */
[----:B------:R-:W-:-:S02]  /*03d0*/  @!P3 IADD3 R7, -R7, RZ, RZ ;  /* 0x000000ff0707b210 */ /* 0x000fc40007ffe1ff */
[----:B------:R-:W-:Y:S02]  /*03e0*/  @!P1 IADD3 R3, R3, -R10, RZ ;  /* 0x8000000a03039210 */ /* 0x000fe40007ffe0ff */
[----:B------:R-:W-:Y:S02]  /*03f0*/  SEL R7, R4, R7, !P0 ;  /* 0x0000000704077207 */ /* 0x000fe40004000000 */
[----:B------:R-:W-:Y:S02]  /*0400*/  SGXT.U32 R20, R20, 0x2 ;  /* 0x000000021414781a */ /* 0x000fe40000000000 */
[----:B------:R-:W-:Y:S02]  /*0410*/  SHF.R.S32.HI R16, RZ, 0x18, R7 ;  /* 0x00000018ff107819 */ /* 0x000fe40000011407 */
[----:B------:R-:W-:Y:S02]  /*0420*/  SHF.L.U32 R53, R7, 0x7, RZ ;  /* 0x0000000707357819 */ /* 0x000fe400000006ff */
[----:B------:R-:W-:-:S02]  /*0430*/  @!P2 IADD3 R3, -R3, RZ, RZ ;  /* 0x000000ff0303a210 */ /* 0x000fc40007ffe1ff */
[----:B-1----:R-:W-:Y:S01]  /*0440*/  IADD3 R9, RZ, -R5, RZ ;  /* 0x80000005ff097210 */ /* 0x002fe20007ffe0ff */
[----:B------:R1:W-:Y:S01]  /*0450*/  STL [R1+0x238], R53 ;  /* 0x0002383501007387 */ /* 0x0003e20000100800 */
[----:B------:R-:W-:Y:S02]  /*0460*/  SGXT R16, R16, 0x1 ;  /* 0x000000011010781a */ /* 0x000fe40000000200 */
[----:B------:R-:W-:Y:S01]  /*0470*/  LOP3.LUT R11, R53, R20, RZ, 0xfc, !PT ;  /* 0x00000014350b7212 */ /* 0x000fe200078efcff */
[----:B------:R-:W-:Y:S01]  /*0480*/  IMAD R9, R9, R2, RZ ;  /* 0x0000000209097224 */ /* 0x000fe200078e02ff */
[----:B------:R-:W-:Y:S02]  /*0490*/  SEL R3, R4, R3, !P0 ;  /* 0x0000000304037207 */ /* 0x000fe40004000000 */
[----:B------:R-:W-:Y:S02]  /*04a0*/  LEA.HI R7, R16, R11, RZ, 0x7 ;  /* 0x0000000b10077211 */ /* 0x000fe400078f38ff */
[----:B------:R-:W-:-:S02]  /*04b0*/  MOV R4, RZ ;  /* 0x000000ff00047202 */ /* 0x000fc40000000f00 */
[----:B------:R-:W-:Y:S02]  /*04c0*/  LOP3.LUT R21, R53, 0x8, R20, 0xfe, !PT ;  /* 0x0000000835157812 */ /* 0x000fe400078efe14 */
[----:B------:R-:W-:Y:S01]  /*04d0*/  LOP3.LUT R8, R7, 0xffffff80, RZ, 0xc0, !PT ;  /* 0xffffff8007087812 */ /* 0x000fe200078ec0ff */
[----:B------:R-:W-:Y:S01]  /*04e0*/  IMAD.HI.U32 R7, R5, R9, R4 ;  /* 0x0000000905077227 */ /* 0x000fe200078e0004 */
[----:B------:R-:W-:Y:S02]  /*04f0*/  LEA.HI R5, R16, R21, RZ, 0x7 ;  /* 0x0000001510057211 */ /* 0x000fe400078f38ff */
[--C-:B------:R-:W-:Y:S02]  /*0500*/  LOP3.LUT R9, R53, 0xc, R20.reuse, 0xfe, !PT ;  /* 0x0000000c35097812 */ /* 0x100fe400078efe14 */
[----:B------:R-:W-:Y:S02]  /*0510*/  LOP3.LUT R5, R5, 0xffffff80, RZ, 0xc0, !PT ;  /* 0xffffff8005057812 */ /* 0x000fe400078ec0ff */
[----:B------:R-:W-:-:S02]  /*0520*/  LOP3.LUT R25, R53, 0x14, R20, 0xfe, !PT ;  /* 0x0000001435197812 */ /* 0x000fc400078efe14 */
[----:B------:R-:W-:Y:S02]  /*0530*/  IADD3 R10, R6, R3, RZ ;  /* 0x00000003060a7210 */ /* 0x000fe40007ffe0ff */
[----:B------:R-:W-:Y:S02]  /*0540*/  IADD3 R21, R21, -R5, RZ ;  /* 0x8000000515157210 */ /* 0x000fe40007ffe0ff */
[C---:B------:R-:W-:Y:S02]  /*0550*/  LEA.HI R6, R16.reuse, R9, RZ, 0x7 ;  /* 0x0000000910067211 */ /* 0x040fe400078f38ff */
[----:B------:R-:W-:Y:S02]  /*0560*/  LEA.HI R5, R16, R25, RZ, 0x7 ;  /* 0x0000001910057211 */ /* 0x000fe400078f38ff */
[----:B------:R-:W-:Y:S02]  /*0570*/  LOP3.LUT R6, R6, 0xffffff80, RZ, 0xc0, !PT ;  /* 0xffffff8006067812 */ /* 0x000fe400078ec0ff */
[----:B------:R-:W-:-:S02]  /*0580*/  LOP3.LUT R5, R5, 0xffffff80, RZ, 0xc0, !PT ;  /* 0xffffff8005057812 */ /* 0x000fc400078ec0ff */
[C-C-:B------:R-:W-:Y:S02]  /*0590*/  LOP3.LUT R23, R53.reuse, 0x10, R20.reuse, 0xfe, !PT ;  /* 0x0000001035177812 */ /* 0x140fe400078efe14 */
[----:B------:R-:W-:Y:S02]  /*05a0*/  LOP3.LUT R27, R53, 0x1c, R20, 0xfe, !PT ;  /* 0x0000001c351b7812 */ /* 0x000fe400078efe14 */
[----:B------:R-:W-:Y:S02]  /*05b0*/  IADD3 R3, R11, -R8, RZ ;  /* 0x800000080b037210 */ /* 0x000fe40007ffe0ff */
[----:B------:R-:W-:Y:S02]  /*05c0*/  IADD3 R22, R9, -R6, RZ ;  /* 0x8000000609167210 */ /* 0x000fe40007ffe0ff */
[----:B------:R-:W-:Y:S02]  /*05d0*/  IADD3 R25, R25, -R5, RZ ;  /* 0x8000000519197210 */ /* 0x000fe40007ffe0ff */
[----:B------:R-:W-:-:S02]  /*05e0*/  LEA.HI R8, R16, R23, RZ, 0x7 ;  /* 0x0000001710087211 */ /* 0x000fc400078f38ff */
[--C-:B------:R-:W-:Y:S02]  /*05f0*/  LOP3.LUT R9, R53, 0x18, R20.reuse, 0xfe, !PT ;  /* 0x0000001835097812 */ /* 0x100fe400078efe14 */
[----:B------:R-:W-:Y:S02]  /*0600*/  LEA.HI R5, R16, R27, RZ, 0x7 ;  /* 0x0000001b10057211 */ /* 0x000fe400078f38ff */
[----:B------:R-:W-:Y:S02]  /*0610*/  LOP3.LUT R8, R8, 0xffffff80, RZ, 0xc0, !PT ;  /* 0xffffff8008087812 */ /* 0x000fe400078ec0ff */
[----:B------:R-:W-:Y:S02]  /*0620*/  LEA.HI R6, R16, R9, RZ, 0x7 ;  /* 0x0000000910067211 */ /* 0x000fe400078f38ff */
[----:B------:R-:W-:Y:S02]  /*0630*/  LOP3.LUT R5, R5, 0xffffff80, RZ, 0xc0, !PT ;  /* 0xffffff8005057812 */ /* 0x000fe400078ec0ff */
[----:B------:R-:W-:-:S02]  /*0640*/  LOP3.LUT R11, R53, 0x20, R20, 0xfe, !PT ;  /* 0x00000020350b7812 */ /* 0x000fc400078efe14 */
[--C-:B------:R-:W-:Y:S02]  /*0650*/  LOP3.LUT R30, R53, 0x28, R20.reuse, 0xfe, !PT ;  /* 0x00000028351e7812 */ /* 0x100fe400078efe14 */
[----:B------:R-:W-:Y:S02]  /*0660*/  IADD3 R23, R23, -R8, RZ ;  /* 0x8000000817177210 */ /* 0x000fe40007ffe0ff */
[----:B------:R-:W-:Y:S02]  /*0670*/  LOP3.LUT R6, R6, 0xffffff80, RZ, 0xc0, !PT ;  /* 0xffffff8006067812 */ /* 0x000fe400078ec0ff */
[----:B------:R-:W-:Y:S02]  /*0680*/  IADD3 R27, R27, -R5, RZ ;  /* 0x800000051b1b7210 */ /* 0x000fe40007ffe0ff */
[----:B------:R-:W-:Y:S02]  /*0690*/  LEA.HI R8, R16, R11, RZ, 0x7 ;  /* 0x0000000b10087211 */ /* 0x000fe400078f38ff */
[----:B------:R-:W-:-:S02]  /*06a0*/  LOP3.LUT R29, R53, 0x24, R20, 0xfe, !PT ;  /* 0x00000024351d7812 */ /* 0x000fc400078efe14 */
[----:B------:R-:W-:Y:S02]  /*06b0*/  LEA.HI R5, R16, R30, RZ, 0x7 ;  /* 0x0000001e10057211 */ /* 0x000fe400078f38ff */
[----:B------:R-:W-:Y:S02]  /*06c0*/  IADD3 R26, R9, -R6, RZ ;  /* 0x80000006091a7210 */ /* 0x000fe40007ffe0ff */
        /* <DEDUP_REMOVED lines=8> */
[----:B------:R-:W-:Y:S02]  /*0750*/  LOP3.LUT R31, R53, 0x2c, R20, 0xfe, !PT ;  /* 0x0000002c351f7812 */ /* 0x000fe400078efe14 */
[----:B------:R-:W-:-:S02]  /*0760*/  LEA.HI R8, R16, R9, RZ, 0x7 ;  /* 0x0000000910087211 */ /* 0x000fc400078f38ff */
[C---:B------:R-:W-:Y:S02]  /*0770*/  LEA.HI R5, R16.reuse, R33, RZ, 0x7 ;  /* 0x0000002110057211 */ /* 0x040fe400078f38ff */
[----:B------:R-:W-:Y:S02]  /*0780*/  IADD3 R29, R29, -R6, RZ ;  /* 0x800000061d1d7210 */ /* 0x000fe40007ffe0ff */
[----:B------:R-:W-:Y:S02]  /*0790*/  LEA.HI R6, R16, R31, RZ, 0x7 ;  /* 0x0000001f10067211 */ /* 0x000fe400078f38ff */
[----:B------:R-:W-:Y:S02]  /*07a0*/  LOP3.LUT R8, R8, 0xffffff80, RZ, 0xc0, !PT ;  /* 0xffffff8008087812 */ /* 0x000fe400078ec0ff */
[----:B------:R-:W-:Y:S02]  /*07b0*/  LOP3.LUT R5, R5, 0xffffff80, RZ, 0xc0, !PT ;  /* 0xffffff8005057812 */ /* 0x000fe400078ec0ff */
[----:B------:R-:W-:-:S02]  /*07c0*/  LOP3.LUT R35, R53, 0x3c, R20, 0xfe, !PT ;  /* 0x0000003c35237812 */ /* 0x000fc400078efe14 */
[----:B------:R-:W-:Y:S02]  /*07d0*/  LOP3.LUT R6, R6, 0xffffff80, RZ, 0xc0, !PT ;  /* 0xffffff8006067812 */ /* 0x000fe400078ec0ff */
[----:B------:R-:W-:Y:S02]  /*07e0*/  IADD3 R32, R9, -R8, RZ ;  /* 0x8000000809207210 */ /* 0x000fe40007ffe0ff */
[----:B------:R-:W-:Y:S02]  /*07f0*/  IADD3 R33, R33, -R5, RZ ;  /* 0x8000000521217210 */ /* 0x000fe40007ffe0ff */
[----:B------:R-:W-:Y:S02]  /*0800*/  LOP3.LUT R9, R53, 0x38, R20, 0xfe, !PT ;  /* 0x0000003835097812 */ /* 0x000fe400078efe14 */
[----:B------:R-:W-:Y:S02]  /*0810*/  LEA.HI R5, R16, R35, RZ, 0x7 ;  /* 0x0000002310057211 */ /* 0x000fe400078f38ff */
[----:B------:R-:W-:-:S02]  /*0820*/  IADD3 R31, R31, -R6, RZ ;  /* 0x800000061f1f7210 */ /* 0x000fc40007ffe0ff */
[----:B------:R-:W-:Y:S02]  /*0830*/  LEA.HI R6, R16, R9, RZ, 0x7 ;  /* 0x0000000910067211 */ /* 0x000fe400078f38ff */
[----:B------:R-:W-:Y:S02]  /*0840*/  LOP3.LUT R5, R5, 0xffffff80, RZ, 0xc0, !PT ;  /* 0xffffff8005057812 */ /* 0x000fe400078ec0ff */
[--C-:B------:R-:W-:Y:S02]  /*0850*/  LOP3.LUT R38, R53, 0x48, R20.reuse, 0xfe, !PT ;  /* 0x0000004835267812 */ /* 0x100fe400078efe14 */
[----:B------:R-:W-:Y:S02]  /*0860*/  LOP3.LUT R6, R6, 0xffffff80, RZ, 0xc0, !PT ;  /* 0xffffff8006067812 */ /* 0x000fe400078ec0ff */
[----:B------:R-:W-:Y:S02]  /*0870*/  IADD3 R35, R35, -R5, RZ ;  /* 0x8000000523237210 */ /* 0x000fe40007ffe0ff */
[----:B------:R-:W-:-:S02]  /*0880*/  LOP3.LUT R37, R53, 0x44, R20, 0xfe, !PT ;  /* 0x0000004435257812 */ /* 0x000fc400078efe14 */
[C---:B------:R-:W-:Y:S02]  /*0890*/  LEA.HI R5, R16.reuse, R38, RZ, 0x7 ;  /* 0x0000002610057211 */ /* 0x040fe400078f38ff */
[----:B------:R-:W-:Y:S02]  /*08a0*/  LOP3.LUT R11, R53, 0x40, R20, 0xfe, !PT ;  /* 0x00000040350b7812 */ /* 0x000fe400078efe14 */
[----:B------:R-:W-:Y:S02]  /*08b0*/  IADD3 R34, R9, -R6, RZ ;  /* 0x8000000609227210 */ /* 0x000fe40007ffe0ff */
[C---:B------:R-:W-:Y:S02]  /*08c0*/  LEA.HI R6, R16.reuse, R37, RZ, 0x7 ;  /* 0x0000002510067211 */ /* 0x040fe400078f38ff */
[----:B------:R-:W-:Y:S02]  /*08d0*/  LOP3.LUT R5, R5, 0xffffff80, RZ, 0xc0, !PT ;  /* 0xffffff8005057812 */ /* 0x000fe400078ec0ff */
[----:B------:R-:W-:-:S02]  /*08e0*/  LEA.HI R8, R16, R11, RZ, 0x7 ;  /* 0x0000000b10087211 */ /* 0x000fc400078f38ff */
[C-C-:B------:R-:W-:Y:S02]  /*08f0*/  LOP3.LUT R41, R53.reuse, 0x54, R20.reuse, 0xfe, !PT ;  /* 0x0000005435297812 */ /* 0x140fe400078efe14 */
[----:B------:R-:W-:Y:S02]  /*0900*/  LOP3.LUT R6, R6, 0xffffff80, RZ, 0xc0, !PT ;  /* 0xffffff8006067812 */ /* 0x000fe400078ec0ff */
[----:B------:R-:W-:Y:S02]  /*0910*/  IADD3 R38, R38, -R5, RZ ;  /* 0x8000000526267210 */ /* 0x000fe40007ffe0ff */
[----:B------:R-:W-:Y:S02]  /*0920*/  LOP3.LUT R8, R8, 0xffffff80, RZ, 0xc0, !PT ;  /* 0xffffff8008087812 */ /* 0x000fe400078ec0ff */
[----:B------:R-:W-:Y:S02]  /*0930*/  LOP3.LUT R39, R53, 0x4c, R20, 0xfe, !PT ;  /* 0x0000004c35277812 */ /* 0x000fe400078efe14 */
[----:B------:R-:W-:-:S02]  /*0940*/  LEA.HI R5, R16, R41, RZ, 0x7 ;  /* 0x0000002910057211 */ /* 0x000fc400078f38ff */
[----:B------:R-:W-:Y:S02]  /*0950*/  LOP3.LUT R9, R53, 0x50, R20, 0xfe, !PT ;  /* 0x0000005035097812 */ /* 0x000fe400078efe14 */
[----:B------:R-:W-:Y:S02]  /*0960*/  IADD3 R37, R37, -R6, RZ ;  /* 0x8000000625257210 */ /* 0x000fe40007ffe0ff */
[----:B------:R-:W-:Y:S02]  /*0970*/  IADD3 R36, R11, -R8, RZ ;  /* 0x800000080b247210 */ /* 0x000fe40007ffe0ff */
[C---:B------:R-:W-:Y:S02]  /*0980*/  LEA.HI R6, R16.reuse, R39, RZ, 0x7 ;  /* 0x0000002710067211 */ /* 0x040fe400078f38ff */
[----:B------:R-:W-:Y:S02]  /*0990*/  LOP3.LUT R5, R5, 0xffffff80, RZ, 0xc0, !PT ;  /* 0xffffff8005057812 */ /* 0x000fe400078ec0ff */
[----:B------:R-:W-:-:S02]  /*09a0*/  LEA.HI R8, R16, R9, RZ, 0x7 ;  /* 0x0000000910087211 */ /* 0x000fc400078f38ff */
[----:B------:R-:W-:Y:S02]  /*09b0*/  LOP3.LUT R6, R6, 0xffffff80, RZ, 0xc0, !PT ;  /* 0xffffff8006067812 */ /* 0x000fe400078ec0ff */
[----:B------:R-:W-:Y:S02]  /*09c0*/  IADD3 R41, R41, -R5, RZ ;  /* 0x8000000529297210 */ /* 0x000fe40007ffe0ff */
[----:B------:R-:W-:Y:S02]  /*09d0*/  LOP3.LUT R8, R8, 0xffffff80, RZ, 0xc0, !PT ;  /* 0xffffff8008087812 */ /* 0x000fe400078ec0ff */
[C-C-:B------:R-:W-:Y:S02]  /*09e0*/  LOP3.LUT R11, R53.reuse, 0x58, R20.reuse, 0xfe, !PT ;  /* 0x00000058350b7812 */ /* 0x140fe400078efe14 */
[----:B------:R-:W-:Y:S02]  /*09f0*/  SHF.L.U32 R5, R10, 0x6, RZ ;  /* 0x000000060a057819 */ /* 0x000fe400000006ff */
[----:B------:R-:W-:-:S02]  /*0a00*/  LOP3.LUT R44, R53, 0x60, R20, 0xfe, !PT ;  /* 0x00000060352c7812 */ /* 0x000fc400078efe14 */
[----:B------:R-:W-:Y:S02]  /*0a10*/  IADD3 R39, R39, -R6, RZ ;  /* 0x8000000627277210 */ /* 0x000fe40007ffe0ff */
[----:B------:R-:W-:Y:S02]  /*0a20*/  IADD3 R40, R9, -R8, RZ ;  /* 0x8000000809287210 */ /* 0x000fe40007ffe0ff */
[C---:B------:R-:W-:Y:S02]  /*0a30*/  LEA.HI R6, R16.reuse, R11, RZ, 0x7 ;  /* 0x0000000b10067211 */ /* 0x040fe400078f38ff */
[----:B------:R-:W-:Y:S02]  /*0a40*/  LOP3.LUT R74, R5, R20, RZ, 0xfc, !PT ;  /* 0x00000014054a7212 */ /* 0x000fe400078efcff */
[C-C-:B------:R-:W-:Y:S02]  /*0a50*/  LOP3.LUT R13, R53.reuse, 0x4, R20.reuse, 0xfe, !PT ;  /* 0x00000004350d7812 */ /* 0x140fe400078efe14 */
[----:B------:R-:W-:Y:S01]  /*0a60*/  LEA.HI R9, R16, R44, RZ, 0x7 ;  /* 0x0000002c10097211 */ /* 0x000fe200078f38ff */
[----:B------:R-:W-:Y:S01]  /*0a70*/  STL [R1+0x2b8], R74 ;  /* 0x0002b84a01007387 */ /* 0x000fe20000100800 */
[----:B------:R-:W-:-:S02]  /*0a80*/  LOP3.LUT R43, R53, 0x5c, R20, 0xfe, !PT ;  /* 0x0000005c352b7812 */ /* 0x000fc400078efe14 */
[----:B------:R-:W-:Y:S02]  /*0a90*/  LOP3.LUT R6, R6, 0xffffff80, RZ, 0xc0, !PT ;  /* 0xffffff8006067812 */ /* 0x000fe400078ec0ff */
[----:B------:R-:W-:Y:S02]  /*0aa0*/  IABS R12, R74 ;  /* 0x0000004a000c7213 */ /* 0x000fe40000000000 */
[C---:B------:R-:W-:Y:S02]  /*0ab0*/  LEA.HI R4, R16.reuse, R13, RZ, 0x7 ;  /* 0x0000000d10047211 */ /* 0x040fe400078f38ff */
[----:B------:R-:W-:Y:S02]  /*0ac0*/  LOP3.LUT R9, R9, 0xffffff80, RZ, 0xc0, !PT ;  /* 0xffffff8009097812 */ /* 0x000fe400078ec0ff */
[----:B------:R-:W-:Y:S02]  /*0ad0*/  LOP3.LUT R46, R53, 0x68, R20, 0xfe, !PT ;  /* 0x00000068352e7812 */ /* 0x000fe400078efe14 */
[----:B------:R-:W-:-:S02]  /*0ae0*/  LEA.HI R8, R16, R43, RZ, 0x7 ;  /* 0x0000002b10087211 */ /* 0x000fc400078f38ff */
[----:B------:R-:W-:Y:S01]  /*0af0*/  IADD3 R42, R11, -R6, RZ ;  /* 0x800000060b2a7210 */ /* 0x000fe20007ffe0ff */
[----:B------:R-:W-:Y:S01]  /*0b00*/  IMAD.HI.U32 R6, R7, R12, RZ ;  /* 0x0000000c07067227 */ /* 0x000fe200078e00ff */
[----:B------:R-:W-:Y:S02]  /*0b10*/  LOP3.LUT R4, R4, 0xffffff80, RZ, 0xc0, !PT ;  /* 0xffffff8004047812 */ /* 0x000fe400078ec0ff */
[----:B------:R-:W-:Y:S02]  /*0b20*/  IADD3 R44, R44, -R9, RZ ;  /* 0x800000092c2c7210 */ /* 0x000fe40007ffe0ff */
[----:B------:R-:W-:Y:S02]  /*0b30*/  LEA.HI R9, R16, R46, RZ, 0x7 ;  /* 0x0000002e10097211 */ /* 0x000fe400078f38ff */
[----:B------:R-:W-:Y:S02]  /*0b40*/  LOP3.LUT R8, R8, 0xffffff80, RZ, 0xc0, !PT ;  /* 0xffffff8008087812 */ /* 0x000fe400078ec0ff */
[----:B------:R-:W-:-:S02]  /*0b50*/  IADD3 R4, R13, -R4, RZ ;  /* 0x800000040d047210 */ /* 0x000fc40007ffe0ff */
[--C-:B------:R-:W-:Y:S02]  /*0b60*/  LOP3.LUT R45, R53, 0x64, R20.reuse, 0xfe, !PT ;  /* 0x00000064352d7812 */ /* 0x100fe400078efe14 */
[----:B------:R-:W-:Y:S02]  /*0b70*/  LOP3.LUT R9, R9, 0xffffff80, RZ, 0xc0, !PT ;  /* 0xffffff8009097812 */ /* 0x000fe400078ec0ff */
[----:B------:R-:W-:Y:S02]  /*0b80*/  IADD3 R13, -R6, RZ, RZ ;  /* 0x000000ff060d7210 */ /* 0x000fe40007ffe1ff */
[----:B------:R-:W-:Y:S02]  /*0b90*/  IADD3 R43, R43, -R8, RZ ;  /* 0x800000082b2b7210 */ /* 0x000fe40007ffe0ff */
[C-C-:B------:R-:W-:Y:S02]  /*0ba0*/  LOP3.LUT R47, R53.reuse, 0x6c, R20.reuse, 0xfe, !PT ;  /* 0x0000006c352f7812 */ /* 0x140fe400078efe14 */
[----:B------:R-:W-:-:S02]  /*0bb0*/  LOP3.LUT R48, R53, 0x70, R20, 0xfe, !PT ;  /* 0x0000007035307812 */ /* 0x000fc400078efe14 */
[C-C-:B------:R-:W-:Y:S02]  /*0bc0*/  LOP3.LUT R73, R5.reuse, 0x4, R20.reuse, 0xfe, !PT ;  /* 0x0000000405497812 */ /* 0x140fe400078efe14 */
[----:B------:R-:W-:Y:S02]  /*0bd0*/  LEA.HI R8, R16, R45, RZ, 0x7 ;  /* 0x0000002d10087211 */ /* 0x000fe400078f38ff */
[----:B------:R-:W-:Y:S01]  /*0be0*/  LOP3.LUT R72, R5, 0x8, R20, 0xfe, !PT ;  /* 0x0000000805487812 */ /* 0x000fe200078efe14 */
[----:B------:R-:W-:Y:S01]  /*0bf0*/  STL [R1+0x2b4], R73 ;  /* 0x0002b44901007387 */ /* 0x000fe20000100800 */
[----:B------:R-:W-:Y:S01]  /*0c00*/  IADD3 R46, R46, -R9, RZ ;  /* 0x800000092e2e7210 */ /* 0x000fe20007ffe0ff */
[----:B------:R-:W-:Y:S01]  /*0c10*/  IMAD R9, R2, R13, R12 ;  /* 0x0000000d02097224 */ /* 0x000fe200078e020c */
[C---:B------:R-:W-:Y:S01]  /*0c20*/  LEA.HI R10, R16.reuse, R47, RZ, 0x7 ;  /* 0x0000002f100a7211 */ /* 0x040fe200078f38ff */
[----:B------:R-:W-:Y:S01]  /*0c30*/  STL [R1+0x2b0], R72 ;  /* 0x0002b04801007387 */ /* 0x000fe20000100800 */
[----:B------:R-:W-:-:S02]  /*0c40*/  LEA.HI R11, R16, R48, RZ, 0x7 ;  /* 0x00000030100b7211 */ /* 0x000fc400078f38ff */
[C-C-:B------:R-:W-:Y:S02]  /*0c50*/  LOP3.LUT R70, R5.reuse, 0xc, R20.reuse, 0xfe, !PT ;  /* 0x0000000c05467812 */ /* 0x140fe400078efe14 */
[--C-:B------:R-:W-:Y:S02]  /*0c60*/  LOP3.LUT R68, R5, 0x10, R20.reuse, 0xfe, !PT ;  /* 0x0000001005447812 */ /* 0x100fe400078efe14 */
[----:B------:R-:W-:Y:S01]  /*0c70*/  IABS R13, R73 ;  /* 0x00000049000d7213 */ /* 0x000fe20000000000 */
[----:B------:R-:W-:Y:S01]  /*0c80*/  STL [R1+0x2ac], R70 ;  /* 0x0002ac4601007387 */ /* 0x000fe20000100800 */
[----:B------:R-:W-:Y:S02]  /*0c90*/  LOP3.LUT R8, R8, 0xffffff80, RZ, 0xc0, !PT ;  /* 0xffffff8008087812 */ /* 0x000fe400078ec0ff */
[----:B------:R-:W-:Y:S01]  /*0ca0*/  IABS R14, R72 ;  /* 0x00000048000e7213 */ /* 0x000fe20000000000 */
[----:B------:R-:W-:Y:S01]  /*0cb0*/  IMAD.HI.U32 R6, R7, R13, RZ ;  /* 0x0000000d07067227 */ /* 0x000fe200078e00ff */
[----:B------:R-:W-:Y:S01]  /*0cc0*/  LOP3.LUT R66, R5, 0x14, R20, 0xfe, !PT ;  /* 0x0000001405427812 */ /* 0x000fe200078efe14 */
[----:B------:R-:W-:Y:S01]  /*0cd0*/  STL [R1+0x2a8], R68 ;  /* 0x0002a84401007387 */ /* 0x000fe20000100800 */
[----:B------:R-:W-:-:S02]  /*0ce0*/  LOP3.LUT R10, R10, 0xffffff80, RZ, 0xc0, !PT ;  /* 0xffffff800a0a7812 */ /* 0x000fc400078ec0ff */
[----:B------:R-:W-:Y:S01]  /*0cf0*/  LOP3.LUT R11, R11, 0xffffff80, RZ, 0xc0, !PT ;  /* 0xffffff800b0b7812 */ /* 0x000fe200078ec0ff */
[----:B------:R-:W-:Y:S01]  /*0d00*/  STL [R1+0x2a4], R66 ;  /* 0x0002a44201007387 */ /* 0x000fe20000100800 */
[----:B------:R-:W-:Y:S02]  /*0d10*/  IABS R17, R70 ;  /* 0x0000004600117213 */ /* 0x000fe40000000000 */
[----:B------:R-:W-:Y:S02]  /*0d20*/  IABS R18, R68 ;  /* 0x0000004400127213 */ /* 0x000fe40000000000 */
[----:B------:R-:W-:Y:S01]  /*0d30*/  IADD3 R45, R45, -R8, RZ ;  /* 0x800000082d2d7210 */ /* 0x000fe20007ffe0ff */
[----:B------:R-:W-:Y:S01]  /*0d40*/  IMAD.HI.U32 R8, R7, R14, RZ ;  /* 0x0000000e07087227 */ /* 0x000fe200078e00ff */
[----:B------:R-:W-:Y:S02]  /*0d50*/  IABS R24, R66 ;  /* 0x0000004200187213 */ /* 0x000fe40000000000 */
[----:B------:R-:W-:Y:S01]  /*0d60*/  IADD3 R47, R47, -R10, RZ ;  /* 0x8000000a2f2f7210 */ /* 0x000fe20007ffe0ff */
[----:B------:R-:W-:Y:S01]  /*0d70*/  IMAD.HI.U32 R10, R7, R17, RZ ;  /* 0x00000011070a7227 */ /* 0x000fe200078e00ff */
[----:B------:R-:W-:-:S02]  /*0d80*/  IADD3 R48, R48, -R11, RZ ;  /* 0x8000000b30307210 */ /* 0x000fc40007ffe0ff */
[----:B------:R-:W-:Y:S01]  /*0d90*/  IADD3 R6, -R6, RZ, RZ ;  /* 0x000000ff06067210 */ /* 0x000fe20007ffe1ff */
[C---:B------:R-:W-:Y:S01]  /*0da0*/  IMAD.HI.U32 R11, R7.reuse, R18, RZ ;  /* 0x00000012070b7227 */ /* 0x040fe200078e00ff */
[----:B------:R-:W-:Y:S02]  /*0db0*/  IADD3 R15, -R8, RZ, RZ ;  /* 0x000000ff080f7210 */ /* 0x000fe40007ffe1ff */
[----:B------:R-:W-:Y:S01]  /*0dc0*/  IADD3 R10, -R10, RZ, RZ ;  /* 0x000000ff0a0a7210 */ /* 0x000fe20007ffe1ff */
[----:B------:R-:W-:Y:S01]  /*0dd0*/  IMAD.HI.U32 R12, R7, R24, RZ ;  /* 0x00000018070c7227 */ /* 0x000fe200078e00ff */
[----:B------:R-:W-:Y:S02]  /*0de0*/  IADD3 R19, -R11, RZ, RZ ;  /* 0x000000ff0b137210 */ /* 0x000fe40007ffe1ff */
[C---:B------:R-:W-:Y:S01]  /*0df0*/  LOP3.LUT R65, R5.reuse, 0x18, R20, 0xfe, !PT ;  /* 0x0000001805417812 */ /* 0x040fe200078efe14 */
[----:B------:R-:W-:Y:S01]  /*0e00*/  IMAD R11, R2, R6, R13 ;  /* 0x00000006020b7224 */ /* 0x000fe200078e020d */
[----:B------:R-:W-:Y:S01]  /*0e10*/  IADD3 R49, -R12, RZ, RZ ;  /* 0x000000ff0c317210 */ /* 0x000fe20007ffe1ff */
[C---:B------:R-:W-:Y:S01]  /*0e20*/  IMAD R13, R2.reuse, R15, R14 ;  /* 0x0000000f020d7224 */ /* 0x040fe200078e020e */
[C---:B------:R-:W-:Y:S01]  /*0e30*/  ISETP.GT.U32.AND P0, PT, R2.reuse, R9, PT ;  /* 0x000000090200720c */ /* 0x040fe20003f04070 */
[C---:B------:R-:W-:Y:S01]  /*0e40*/  IMAD R15, R2.reuse, R10, R17 ;  /* 0x0000000a020f7224 */ /* 0x040fe200078e0211 */
[----:B------:R-:W-:Y:S01]  /*0e50*/  LOP3.LUT R64, R5, 0x1c, R20, 0xfe, !PT ;  /* 0x0000001c05407812 */ /* 0x000fe200078efe14 */
[C---:B------:R-:W-:Y:S01]  /*0e60*/  IMAD R17, R2.reuse, R19, R18 ;  /* 0x0000001302117224 */ /* 0x040fe200078e0212 */
[C---:B------:R-:W-:Y:S01]  /*0e70*/  ISETP.GT.U32.AND P2, PT, R2.reuse, R13, PT ;  /* 0x0000000d0200720c */ /* 0x040fe20003f44070 */
[C---:B------:R-:W-:Y:S01]  /*0e80*/  IMAD R19, R2.reuse, R49, R24 ;  /* 0x0000003102137224 */ /* 0x040fe200078e0218 */
[----:B------:R-:W-:Y:S01]  /*0e90*/  IABS R49, R65 ;  /* 0x0000004100317213 */ /* 0x000fe20000000000 */
[----:B------:R2:W-:Y:S01]  /*0ea0*/  STL [R1+0x2a0], R65 ;  /* 0x0002a04101007387 */ /* 0x0005e20000100800 */
[----:B------:R-:W-:-:S02]  /*0eb0*/  ISETP.GT.U32.AND P1, PT, R2, R11, PT ;  /* 0x0000000b0200720c */ /* 0x000fc40003f24070 */
[----:B------:R-:W-:Y:S01]  /*0ec0*/  IABS R55, R64 ;  /* 0x0000004000377213 */ /* 0x000fe20000000000 */
[----:B------:R-:W-:Y:S01]  /*0ed0*/  IMAD.HI.U32 R6, R7, R49, RZ ;  /* 0x0000003107067227 */ /* 0x000fe200078e00ff */
[C-C-:B------:R-:W-:Y:S01]  /*0ee0*/  LOP3.LUT R62, R5.reuse, 0x24, R20.reuse, 0xfe, !PT ;  /* 0x00000024053e7812 */ /* 0x140fe200078efe14 */
[----:B------:R-:W-:Y:S01]  /*0ef0*/  STL [R1+0x29c], R64 ;  /* 0x00029c4001007387 */ /* 0x000fe20000100800 */
[--C-:B------:R-:W-:Y:S01]  /*0f00*/  LOP3.LUT R60, R5, 0x28, R20.reuse, 0xfe, !PT ;  /* 0x00000028053c7812 */ /* 0x100fe200078efe14 */
[----:B------:R-:W-:Y:S01]  /*0f10*/  IMAD.HI.U32 R8, R7, R55, RZ ;  /* 0x0000003707087227 */ /* 0x000fe200078e00ff */
[--C-:B------:R-:W-:Y:S02]  /*0f20*/  LOP3.LUT R63, R5, 0x20, R20.reuse, 0xfe, !PT ;  /* 0x00000020053f7812 */ /* 0x100fe400078efe14 */
[----:B------:R-:W-:Y:S02]  /*0f30*/  IABS R59, R62 ;  /* 0x0000003e003b7213 */ /* 0x000fe40000000000 */
[----:B------:R-:W-:Y:S01]  /*0f40*/  IABS R61, R60 ;  /* 0x0000003c003d7213 */ /* 0x000fe20000000000 */
[----:B------:R3:W-:Y:S01]  /*0f50*/  STL [R1+0x298], R63 ;  /* 0x0002983f01007387 */ /* 0x0007e20000100800 */
[-C--:B------:R-:W-:Y:S01]  /*0f60*/  @!P0 IADD3 R9, R9, -R2.reuse, RZ ;  /* 0x8000000209098210 */ /* 0x080fe20007ffe0ff */
[C---:B------:R-:W-:Y:S01]  /*0f70*/  IMAD.HI.U32 R12, R7.reuse, R59, RZ ;  /* 0x0000003b070c7227 */ /* 0x040fe200078e00ff */
[----:B------:R-:W-:Y:S01]  /*0f80*/  IABS R57, R63 ;  /* 0x0000003f00397213 */ /* 0x000fe20000000000 */
[----:B------:R-:W-:Y:S01]  /*0f90*/  STL [R1+0x294], R62 ;  /* 0x0002943e01007387 */ /* 0x000fe20000100800 */
[----:B------:R-:W-:Y:S01]  /*0fa0*/  IADD3 R6, -R6, RZ, RZ ;  /* 0x000000ff06067210 */ /* 0x000fe20007ffe1ff */
[----:B------:R-:W-:Y:S01]  /*0fb0*/  IMAD.HI.U32 R14, R7, R61, RZ ;  /* 0x0000003d070e7227 */ /* 0x000fe200078e00ff */
[----:B------:R-:W-:Y:S01]  /*0fc0*/  LOP3.LUT R54, R5, 0x34, R20, 0xfe, !PT ;  /* 0x0000003405367812 */ /* 0x000fe200078efe14 */
[----:B------:R-:W-:Y:S01]  /*0fd0*/  STL [R1+0x290], R60 ;  /* 0x0002903c01007387 */ /* 0x000fe20000100800 */
[----:B------:R-:W-:Y:S01]  /*0fe0*/  @!P2 IADD3 R13, R13, -R2, RZ ;  /* 0x800000020d0da210 */ /* 0x000fe20007ffe0ff */
[----:B------:R-:W-:Y:S01]  /*0ff0*/  IMAD.HI.U32 R10, R7, R57, RZ ;  /* 0x00000039070a7227 */ /* 0x000fe200078e00ff */
[----:B------:R-:W-:-:S02]  /*1000*/  IADD3 R8, -R8, RZ, RZ ;  /* 0x000000ff08087210 */ /* 0x000fc40007ffe1ff */
[C---:B------:R-:W-:Y:S01]  /*1010*/  ISETP.GT.U32.AND P2, PT, R2.reuse, R9, PT ;  /* 0x000000090200720c */ /* 0x040fe20003f44070 */
[C---:B------:R-:W-:Y:S01]  /*1020*/  IMAD R49, R2.reuse, R6, R49 ;  /* 0x0000000602317224 */ /* 0x040fe200078e0231 */
[----:B------:R-:W-:Y:S01]  /*1030*/  IABS R67, R54 ;  /* 0x0000003600437213 */ /* 0x000fe20000000000 */
[C---:B------:R-:W-:Y:S01]  /*1040*/  IMAD R55, R2.reuse, R8, R55 ;  /* 0x0000000802377224 */ /* 0x040fe200078e0237 */
[----:B------:R-:W-:Y:S02]  /*1050*/  @!P1 IADD3 R11, R11, -R2, RZ ;  /* 0x800000020b0b9210 */ /* 0x000fe40007ffe0ff */
[C---:B------:R-:W-:Y:S01]  /*1060*/  ISETP.GT.U32.AND P6, PT, R2.reuse, R13, PT ;  /* 0x0000000d0200720c */ /* 0x040fe20003fc4070 */
[----:B------:R-:W-:Y:S01]  /*1070*/  IMAD.HI.U32 R8, R7, R67, RZ ;  /* 0x0000004307087227 */ /* 0x000fe200078e00ff */
[----:B------:R-:W-:Y:S02]  /*1080*/  LOP3.LUT R50, R5, 0x38, R20, 0xfe, !PT ;  /* 0x0000003805327812 */ /* 0x000fe400078efe14 */
[----:B------:R-:W-:-:S02]  /*1090*/  ISETP.GT.U32.AND P5, PT, R2, R11, PT ;  /* 0x0000000b0200720c */ /* 0x000fc40003fa4070 */
[----:B------:R-:W-:Y:S02]  /*10a0*/  IADD3 R12, -R12, RZ, RZ ;  /* 0x000000ff0c0c7210 */ /* 0x000fe40007ffe1ff */
[----:B------:R-:W-:Y:S02]  /*10b0*/  IADD3 R14, -R14, RZ, RZ ;  /* 0x000000ff0e0e7210 */ /* 0x000fe40007ffe1ff */
[----:B------:R-:W-:Y:S01]  /*10c0*/  IADD3 R10, -R10, RZ, RZ ;  /* 0x000000ff0a0a7210 */ /* 0x000fe20007ffe1ff */
[C---:B------:R-:W-:Y:S01]  /*10d0*/  IMAD R59, R2.reuse, R12, R59 ;  /* 0x0000000c023b7224 */ /* 0x040fe200078e023b */
[C---:B------:R-:W-:Y:S01]  /*10e0*/  ISETP.GT.U32.AND P3, PT, R2.reuse, R49, PT ;  /* 0x000000310200720c */ /* 0x040fe20003f64070 */
[C---:B------:R-:W-:Y:S01]  /*10f0*/  IMAD R61, R2.reuse, R14, R61 ;  /* 0x0000000e023d7224 */ /* 0x040fe200078e023d */
[C-C-:B------:R-:W-:Y:S01]  /*1100*/  LOP3.LUT R58, R5.reuse, 0x2c, R20.reuse, 0xfe, !PT ;  /* 0x0000002c053a7812 */ /* 0x140fe200078efe14 */
[----:B------:R-:W-:Y:S01]  /*1110*/  IMAD R57, R2, R10, R57 ;  /* 0x0000000a02397224 */ /* 0x000fe200078e0239 */
[----:B------:R-:W-:-:S02]  /*1120*/  LOP3.LUT R56, R5, 0x30, R20, 0xfe, !PT ;  /* 0x0000003005387812 */ /* 0x000fc400078efe14 */
[----:B------:R-:W-:Y:S01]  /*1130*/  IABS R69, R50 ;  /* 0x0000003200457213 */ /* 0x000fe20000000000 */
[----:B------:R-:W-:Y:S01]  /*1140*/  STL [R1+0x28c], R58 ;  /* 0x00028c3a01007387 */ /* 0x000fe20000100800 */
[----:B------:R-:W-:Y:S02]  /*1150*/  LOP3.LUT R52, R5, 0x3c, R20, 0xfe, !PT ;  /* 0x0000003c05347812 */ /* 0x000fe400078efe14 */
[----:B------:R-:W-:Y:S01]  /*1160*/  ISETP.GT.U32.AND P4, PT, R2, R15, PT ;  /* 0x0000000f0200720c */ /* 0x000fe20003f84070 */
[C---:B------:R-:W-:Y:S01]  /*1170*/  IMAD.HI.U32 R10, R7.reuse, R69, RZ ;  /* 0x00000045070a7227 */ /* 0x040fe200078e00ff */
[----:B------:R-:W-:Y:S01]  /*1180*/  IADD3 R8, -R8, RZ, RZ ;  /* 0x000000ff08087210 */ /* 0x000fe20007ffe1ff */
[----:B------:R-:W-:Y:S01]  /*1190*/  STL [R1+0x288], R56 ;  /* 0x0002883801007387 */ /* 0x000fe20000100800 */
[----:B------:R-:W-:Y:S02]  /*11a0*/  IABS R12, R58 ;  /* 0x0000003a000c7213 */ /* 0x000fe40000000000 */
[----:B------:R-:W-:Y:S01]  /*11b0*/  IABS R14, R56 ;  /* 0x00000038000e7213 */ /* 0x000fe20000000000 */
[C---:B------:R-:W-:Y:S01]  /*11c0*/  IMAD R67, R2.reuse, R8, R67 ;  /* 0x0000000802437224 */ /* 0x040fe200078e0243 */
[----:B------:R-:W-:Y:S01]  /*11d0*/  IABS R71, R52 ;  /* 0x0000003400477213 */ /* 0x000fe20000000000 */
[----:B------:R-:W-:Y:S01]  /*11e0*/  IMAD.HI.U32 R5, R7, R12, RZ ;  /* 0x0000000c07057227 */ /* 0x000fe200078e00ff */
[----:B------:R-:W-:Y:S01]  /*11f0*/  @!P2 IADD3 R9, R9, -R2, RZ ;  /* 0x800000020909a210 */ /* 0x000fe20007ffe0ff */
[----:B------:R-:W-:Y:S01]  /*1200*/  STL [R1+0x284], R54 ;  /* 0x0002843601007387 */ /* 0x000fe20000100800 */
[C---:B------:R-:W-:Y:S01]  /*1210*/  ISETP.GT.U32.AND P2, PT, R2.reuse, R55, PT ;  /* 0x000000370200720c */ /* 0x040fe20003f44070 */
[----:B------:R-:W-:Y:S01]  /*1220*/  IMAD.HI.U32 R6, R7, R14, RZ ;  /* 0x0000000e07067227 */ /* 0x000fe200078e00ff */
[-C--:B------:R-:W-:Y:S01]  /*1230*/  @!P6 IADD3 R13, R13, -R2.reuse, RZ ;  /* 0x800000020d0de210 */ /* 0x080fe20007ffe0ff */
[----:B------:R4:W-:Y:S01]  /*1240*/  STL [R1+0x280], R50 ;  /* 0x0002803201007387 */ /* 0x0009e20000100800 */
[----:B------:R-:W-:Y:S01]  /*1250*/  ISETP.GT.U32.AND P6, PT, R2, R59, PT ;  /* 0x0000003b0200720c */ /* 0x000fe20003fc4070 */
[----:B------:R-:W-:Y:S01]  /*1260*/  IMAD.HI.U32 R7, R7, R71, RZ ;  /* 0x0000004707077227 */ /* 0x000fe200078e00ff */
[----:B------:R-:W-:Y:S01]  /*1270*/  IADD3 R10, -R10, RZ, RZ ;  /* 0x000000ff0a0a7210 */ /* 0x000fe20007ffe1ff */
[----:B------:R5:W-:Y:S01]  /*1280*/  STL [R1+0x27c], R52 ;  /* 0x00027c3401007387 */ /* 0x000be20000100800 */
[----:B------:R-:W-:-:S02]  /*1290*/  @!P5 IADD3 R11, R11, -R2, RZ ;  /* 0x800000020b0bd210 */ /* 0x000fc40007ffe0ff */
[C---:B------:R-:W-:Y:S01]  /*12a0*/  ISETP.GT.U32.AND P5, PT, R2.reuse, R57, PT ;  /* 0x000000390200720c */ /* 0x040fe20003fa4070 */
[C---:B------:R-:W-:Y:S01]  /*12b0*/  IMAD R69, R2.reuse, R10, R69 ;  /* 0x0000000a02457224 */ /* 0x040fe200078e0245 */
[----:B------:R-:W-:Y:S02]  /*12c0*/  @!P3 IADD3 R49, R49, -R2, RZ ;  /* 0x800000023131b210 */ /* 0x000fe40007ffe0ff */
[C---:B------:R-:W-:Y:S02]  /*12d0*/  ISETP.GT.U32.AND P0, PT, R2.reuse, R17, PT ;  /* 0x000000110200720c */ /* 0x040fe40003f04070 */
[----:B------:R-:W-:Y:S02]  /*12e0*/  ISETP.GT.U32.AND P3, PT, R2, R67, PT ;  /* 0x000000430200720c */ /* 0x000fe40003f64070 */
[----:B------:R-:W-:Y:S02]  /*12f0*/  IADD3 R51, -R6, RZ, RZ ;  /* 0x000000ff06337210 */ /* 0x000fe40007ffe1ff */
[----:B------:R-:W-:-:S02]  /*1300*/  IADD3 R6, -R7, RZ, RZ ;  /* 0x000000ff07067210 */ /* 0x000fc40007ffe1ff */
[C---:B------:R-:W-:Y:S01]  /*1310*/  ISETP.GT.U32.AND P1, PT, R2.reuse, R19, PT ;  /* 0x000000130200720c */ /* 0x040fe20003f24070 */
[C---:B------:R-:W-:Y:S01]  /*1320*/  IMAD R7, R2.reuse, R51, R14 ;  /* 0x0000003302077224 */ /* 0x040fe200078e020e */
[----:B------:R-:W-:Y:S01]  /*1330*/  @!P4 IADD3 R15, R15, -R2, RZ ;  /* 0x800000020f0fc210 */ /* 0x000fe20007ffe0ff */
[C---:B------:R-:W-:Y:S01]  /*1340*/  IMAD R71, R2.reuse, R6, R71 ;  /* 0x0000000602477224 */ /* 0x040fe200078e0247 */
[C---:B------:R-:W-:Y:S02]  /*1350*/  ISETP.GT.U32.AND P4, PT, R2.reuse, R61, PT ;  /* 0x0000003d0200720c */ /* 0x040fe40003f84070 */
[-C--:B------:R-:W-:Y:S02]  /*1360*/  @!P2 IADD3 R55, R55, -R2.reuse, RZ ;  /* 0x800000023737a210 */ /* 0x080fe40007ffe0ff */
[----:B------:R-:W-:Y:S02]  /*1370*/  ISETP.GT.U32.AND P2, PT, R2, R69, PT ;  /* 0x000000450200720c */ /* 0x000fe40003f44070 */
[----:B------:R-:W-:-:S02]  /*1380*/  @!P6 IADD3 R59, R59, -R2, RZ ;  /* 0x800000023b3be210 */ /* 0x000fc40007ffe0ff */
[C---:B------:R-:W-:Y:S02]  /*1390*/  ISETP.GT.U32.AND P6, PT, R2.reuse, R15, PT ;  /* 0x0000000f0200720c */ /* 0x040fe40003fc4070 */
[-C--:B------:R-:W-:Y:S02]  /*13a0*/  @!P5 IADD3 R57, R57, -R2.reuse, RZ ;  /* 0x800000023939d210 */ /* 0x080fe40007ffe0ff */
[C---:B------:R-:W-:Y:S02]  /*13b0*/  ISETP.GT.U32.AND P5, PT, R2.reuse, R71, PT ;  /* 0x000000470200720c */ /* 0x040fe40003fa4070 */
[-C--:B------:R-:W-:Y:S02]  /*13c0*/  @!P0 IADD3 R17, R17, -R2.reuse, RZ ;  /* 0x8000000211118210 */ /* 0x080fe40007ffe0ff */
[----:B------:R-:W-:Y:S02]  /*13d0*/  @!P3 IADD3 R67, R67, -R2, RZ ;  /* 0x800000024343b210 */ /* 0x000fe40007ffe0ff */
[----:B------:R-:W-:-:S02]  /*13e0*/  ISETP.GT.U32.AND P3, PT, R2, R55, PT ;  /* 0x000000370200720c */ /* 0x000fc40003f64070 */
[-C--:B------:R-:W-:Y:S02]  /*13f0*/  @!P1 IADD3 R19, R19, -R2.reuse, RZ ;  /* 0x8000000213139210 */ /* 0x080fe40007ffe0ff */
[C---:B------:R-:W-:Y:S02]  /*1400*/  ISETP.GT.U32.AND P1, PT, R2.reuse, R7, PT ;  /* 0x000000070200720c */ /* 0x040fe40003f24070 */
[-C--:B------:R-:W-:Y:S02]  /*1410*/  @!P4 IADD3 R61, R61, -R2.reuse, RZ ;  /* 0x800000023d3dc210 */ /* 0x080fe40007ffe0ff */
[----:B------:R-:W-:Y:S02]  /*1420*/  ISETP.GT.U32.AND P4, PT, R2, R17, PT ;  /* 0x000000110200720c */ /* 0x000fe40003f84070 */
[-C--:B------:R-:W-:Y:S02]  /*1430*/  @!P2 IADD3 R69, R69, -R2.reuse, RZ ;  /* 0x800000024545a210 */ /* 0x080fe40007ffe0ff */
[----:B------:R-:W-:-:S02]  /*1440*/  @!P6 IADD3 R15, R15, -R2, RZ ;  /* 0x800000020f0fe210 */ /* 0x000fc40007ffe0ff */
[C---:B------:R-:W-:Y:S02]  /*1450*/  ISETP.GT.U32.AND P6, PT, R2.reuse, R69, PT ;  /* 0x000000450200720c */ /* 0x040fe40003fc4070 */
[-C--:B------:R-:W-:Y:S02]  /*1460*/  @!P5 IADD3 R71, R71, -R2.reuse, RZ ;  /* 0x800000024747d210 */ /* 0x080fe40007ffe0ff */
[----:B------:R-:W-:Y:S02]  /*1470*/  IADD3 R5, -R5, RZ, RZ ;  /* 0x000000ff05057210 */ /* 0x000fe40007ffe1ff */
[C---:B------:R-:W-:Y:S02]  /*1480*/  ISETP.GT.U32.AND P5, PT, R2.reuse, R59, PT ;  /* 0x0000003b0200720c */ /* 0x040fe40003fa4070 */
[----:B------:R-:W-:Y:S01]  /*1490*/  @!P3 IADD3 R55, R55, -R2, RZ ;  /* 0x800000023737b210 */ /* 0x000fe20007ffe0ff */
[C---:B------:R-:W-:Y:S01]  /*14a0*/  IMAD R5, R2.reuse, R5, R12 ;  /* 0x0000000502057224 */ /* 0x040fe200078e020c */
[----:B------:R-:W-:-:S02]  /*14b0*/  ISETP.GT.U32.AND P3, PT, R2, R67, PT ;  /* 0x000000430200720c */ /* 0x000fc40003f64070 */
[-C--:B------:R-:W-:Y:S02]  /*14c0*/  @!P1 IADD3 R7, R7, -R2.reuse, RZ ;  /* 0x8000000207079210 */ /* 0x080fe40007ffe0ff */
[C---:B------:R-:W-:Y:S02]  /*14d0*/  ISETP.GT.U32.AND P1, PT, R2.reuse, R49, PT ;  /* 0x000000310200720c */ /* 0x040fe40003f24070 */
[C---:B------:R-:W-:Y:S02]  /*14e0*/  ISETP.GT.U32.AND P2, PT, R2.reuse, R57, PT ;  /* 0x000000390200720c */ /* 0x040fe40003f44070 */
[----:B------:R-:W-:Y:S02]  /*14f0*/  @!P4 IADD3 R17, R17, -R2, RZ ;  /* 0x800000021111c210 */ /* 0x000fe40007ffe0ff */
[C---:B------:R-:W-:Y:S02]  /*1500*/  ISETP.GT.U32.AND P4, PT, R2.reuse, R61, PT ;  /* 0x0000003d0200720c */ /* 0x040fe40003f84070 */
[----:B------:R-:W-:-:S02]  /*1510*/  ISETP.GT.U32.AND P0, PT, R2, R5, PT ;  /* 0x000000050200720c */ /* 0x000fc40003f04070 */
[-C--:B------:R-:W-:Y:S02]  /*1520*/  @!P6 IADD3 R69, R69, -R2.reuse, RZ ;  /* 0x800000024545e210 */ /* 0x080fe40007ffe0ff */
[----:B------:R-:W-:Y:S02]  /*1530*/  ISETP.GE.AND P6, PT, R73, RZ, PT ;  /* 0x000000ff4900720c */ /* 0x000fe40003fc6270 */
[-C--:B------:R-:W-:Y:S02]  /*1540*/  @!P5 IADD3 R59, R59, -R2.reuse, RZ ;  /* 0x800000023b3bd210 */ /* 0x080fe40007ffe0ff */
[----:B------:R-:W-:Y:S02]  /*1550*/  ISETP.GE.AND P5, PT, R74, RZ, PT ;  /* 0x000000ff4a00720c */ /* 0x000fe40003fa6270 */
[----:B------:R-:W-:Y:S02]  /*1560*/  @!P3 IADD3 R67, R67, -R2, RZ ;  /* 0x800000024343b210 */ /* 0x000fe40007ffe0ff */
[----:B------:R-:W-:-:S02]  /*1570*/  ISETP.GE.AND P3, PT, R70, RZ, PT ;  /* 0x000000ff4600720c */ /* 0x000fc40003f66270 */
[-C--:B------:R-:W-:Y:S02]  /*1580*/  @!P1 IADD3 R49, R49, -R2.reuse, RZ ;  /* 0x8000000231319210 */ /* 0x080fe40007ffe0ff */
[-C--:B------:R-:W-:Y:S02]  /*1590*/  @!P2 IADD3 R57, R57, -R2.reuse, RZ ;  /* 0x800000023939a210 */ /* 0x080fe40007ffe0ff */
[C---:B------:R-:W-:Y:S02]  /*15a0*/  ISETP.GT.U32.AND P1, PT, R2.reuse, R7, PT ;  /* 0x000000070200720c */ /* 0x040fe40003f24070 */
[----:B------:R-:W-:Y:S02]  /*15b0*/  ISETP.GT.U32.AND P2, PT, R2, R71, PT ;  /* 0x000000470200720c */ /* 0x000fe40003f44070 */
[----:B------:R-:W-:Y:S02]  /*15c0*/  @!P4 IADD3 R61, R61, -R2, RZ ;  /* 0x800000023d3dc210 */ /* 0x000fe40007ffe0ff */
[----:B------:R-:W-:-:S02]  /*15d0*/  ISETP.GE.AND P4, PT, R72, RZ, PT ;  /* 0x000000ff4800720c */ /* 0x000fc40003f86270 */
[C-C-:B------:R-:W-:Y:S02]  /*15e0*/  LOP3.LUT R51, R53.reuse, 0x74, R20.reuse, 0xfe, !PT ;  /* 0x0000007435337812 */ /* 0x140fe400078efe14 */
[--C-:B------:R-:W-:Y:S02]  /*15f0*/  LOP3.LUT R81, R53, 0x78, R20.reuse, 0xfe, !PT ;  /* 0x0000007835517812 */ /* 0x100fe400078efe14 */
[----:B------:R-:W-:Y:S02]  /*1600*/  @!P0 IADD3 R5, R5, -R2, RZ ;  /* 0x8000000205058210 */ /* 0x000fe40007ffe0ff */
[----:B-1----:R-:W-:Y:S02]  /*1610*/  LOP3.LUT R53, R53, 0x7c, R20, 0xfe, !PT ;  /* 0x0000007c35357812 */ /* 0x002fe400078efe14 */
[----:B------:R-:W-:Y:S02]  /*1620*/  ISETP.GT.U32.AND P0, PT, R2, R19, PT ;  /* 0x000000130200720c */ /* 0x000fe40003f04070 */
[----:B------:R-:W-:-:S02]  /*1630*/  @!P6 IADD3 R11, -R11, RZ, RZ ;  /* 0x000000ff0b0be210 */ /* 0x000fc40007ffe1ff */
[----:B------:R-:W-:Y:S02]  /*1640*/  ISETP.GE.AND P6, PT, R64, RZ, PT ;  /* 0x000000ff4000720c */ /* 0x000fe40003fc6270 */
[C---:B------:R-:W-:Y:S02]  /*1650*/  LEA.HI R6, R16.reuse, R51, RZ, 0x7 ;  /* 0x0000003310067211 */ /* 0x040fe400078f38ff */
[C---:B------:R-:W-:Y:S02]  /*1660*/  LEA.HI R8, R16.reuse, R81, RZ, 0x7 ;  /* 0x0000005110087211 */ /* 0x040fe400078f38ff */
[----:B------:R-:W-:Y:S02]  /*1670*/  @!P5 IADD3 R9, -R9, RZ, RZ ;  /* 0x000000ff0909d210 */ /* 0x000fe40007ffe1ff */
[----:B------:R-:W-:Y:S02]  /*1680*/  LEA.HI R16, R16, R53, RZ, 0x7 ;  /* 0x0000003510107211 */ /* 0x000fe400078f38ff */
[----:B------:R-:W-:-:S02]  /*1690*/  ISETP.GE.AND P5, PT, R65, RZ, PT ;  /* 0x000000ff4100720c */ /* 0x000fc40003fa6270 */
[----:B------:R-:W-:Y:S02]  /*16a0*/  @!P3 IADD3 R15, -R15, RZ, RZ ;  /* 0x000000ff0f0fb210 */ /* 0x000fe40007ffe1ff */
[----:B------:R-:W-:Y:S02]  /*16b0*/  ISETP.GE.AND P3, PT, R62, RZ, PT ;  /* 0x000000ff3e00720c */ /* 0x000fe40003f66270 */
[-C--:B------:R-:W-:Y:S02]  /*16c0*/  @!P1 IADD3 R7, R7, -R2.reuse, RZ ;  /* 0x8000000207079210 */ /* 0x080fe40007ffe0ff */
[----:B------:R-:W-:Y:S02]  /*16d0*/  @!P2 IADD3 R71, R71, -R2, RZ ;  /* 0x800000024747a210 */ /* 0x000fe40007ffe0ff */
[----:B------:R-:W-:Y:S02]  /*16e0*/  LOP3.LUT R16, R16, 0xffffff80, RZ, 0xc0, !PT ;  /* 0xffffff8010107812 */ /* 0x000fe400078ec0ff */
[----:B------:R-:W-:-:S02]  /*16f0*/  ISETP.GE.AND P2, PT, R68, RZ, PT ;  /* 0x000000ff4400720c */ /* 0x000fc40003f46270 */
[----:B------:R-:W-:Y:S02]  /*1700*/  ISETP.GE.AND P1, PT, R66, RZ, PT ;  /* 0x000000ff4200720c */ /* 0x000fe40003f26270 */
[----:B------:R-:W-:Y:S02]  /*1710*/  @!P4 IADD3 R13, -R13, RZ, RZ ;  /* 0x000000ff0d0dc210 */ /* 0x000fe40007ffe1ff */
[----:B------:R-:W-:Y:S02]  /*1720*/  ISETP.GE.AND P4, PT, R63, RZ, PT ;  /* 0x000000ff3f00720c */ /* 0x000fe40003f86270 */
[----:B------:R-:W-:Y:S02]  /*1730*/  LOP3.LUT R6, R6, 0xffffff80, RZ, 0xc0, !PT ;  /* 0xffffff8006067812 */ /* 0x000fe400078ec0ff */
[----:B------:R-:W-:Y:S02]  /*1740*/  IADD3 R82, R53, -R16, RZ ;  /* 0x8000001035527210 */ /* 0x000fe40007ffe0ff */
[----:B------:R-:W-:-:S02]  /*1750*/  @!P0 IADD3 R19, R19, -R2, RZ ;  /* 0x8000000213138210 */ /* 0x000fc40007ffe0ff */
[----:B------:R-:W-:Y:S02]  /*1760*/  MOV R53, R49 ;  /* 0x0000003100357202 */ /* 0x000fe40000000f00 */
[----:B------:R-:W-:Y:S02]  /*1770*/  ISETP.GT.U32.AND P0, PT, R2, R5, PT ;  /* 0x000000050200720c */ /* 0x000fe40003f04070 */
[----:B------:R-:W-:Y:S02]  /*1780*/  @!P6 IADD3 R55, -R55, RZ, RZ ;  /* 0x000000ff3737e210 */ /* 0x000fe40007ffe1ff */
[----:B------:R-:W-:Y:S02]  /*1790*/  IADD3 R80, R51, -R6, RZ ;  /* 0x8000000633507210 */ /* 0x000fe40007ffe0ff */
[----:B------:R-:W-:Y:S02]  /*17a0*/  ISETP.GE.AND P6, PT, R54, RZ, PT ;  /* 0x000000ff3600720c */ /* 0x000fe40003fc6270 */
[----:B------:R-:W-:-:S02]  /*17b0*/  MOV R51, R19 ;  /* 0x0000001300337202 */ /* 0x000fc40000000f00 */
[----:B------:R-:W-:Y:S02]  /*17c0*/  @!P5 IADD3 R53, -R53, RZ, RZ ;  /* 0x000000ff3535d210 */ /* 0x000fe40007ffe1ff */
[----:B------:R-:W-:Y:S02]  /*17d0*/  ISETP.GE.AND P5, PT, R56, RZ, PT ;  /* 0x000000ff3800720c */ /* 0x000fe40003fa6270 */
[----:B------:R-:W-:Y:S02]  /*17e0*/  @!P3 IADD3 R59, -R59, RZ, RZ ;  /* 0x000000ff3b3bb210 */ /* 0x000fe40007ffe1ff */
[----:B------:R-:W-:Y:S02]  /*17f0*/  ISETP.GE.AND P3, PT, R50, RZ, PT ;  /* 0x000000ff3200720c */ /* 0x000fe40003f66270 */
[----:B------:R-:W-:Y:S02]  /*1800*/  @!P2 IADD3 R17, -R17, RZ, RZ ;  /* 0x000000ff1111a210 */ /* 0x000fe40007ffe1ff */
[----:B------:R-:W-:-:S02]  /*1810*/  @!P1 IADD3 R51, -R51, RZ, RZ ;  /* 0x000000ff33339210 */ /* 0x000fc40007ffe1ff */
[----:B------:R-:W-:Y:S02]  /*1820*/  ISETP.GE.AND P2, PT, R60, RZ, PT ;  /* 0x000000ff3c00720c */ /* 0x000fe40003f46270 */
[----:B------:R-:W-:Y:S02]  /*1830*/  ISETP.GE.AND P1, PT, R58, RZ, PT ;  /* 0x000000ff3a00720c */ /* 0x000fe40003f26270 */
[----:B------:R-:W-:Y:S02]  /*1840*/  @!P4 IADD3 R57, -R57, RZ, RZ ;  /* 0x000000ff3939c210 */ /* 0x000fe40007ffe1ff */
[----:B------:R-:W-:Y:S02]  /*1850*/  ISETP.GE.AND P4, PT, R52, RZ, PT ;  /* 0x000000ff3400720c */ /* 0x000fe40003f86270 */
[----:B------:R-:W-:Y:S02]  /*1860*/  SHF.L.U32 R49, R0, 0x2, RZ ;  /* 0x0000000200317819 */ /* 0x000fe400000006ff */
[----:B------:R-:W-:-:S02]  /*1870*/  LOP3.LUT R8, R8, 0xffffff80, RZ, 0xc0, !PT ;  /* 0xffffff8008087812 */ /* 0x000fc400078ec0ff */
[----:B------:R-:W-:Y:S02]  /*1880*/  @!P0 IADD3 R5, R5, -R2, RZ ;  /* 0x8000000205058210 */ /* 0x000fe40007ffe0ff */
[----:B--2---:R-:W-:Y:S02]  /*1890*/  MOV R65, R7 ;  /* 0x0000000700417202 */ /* 0x004fe40000000f00 */
[----:B------:R-:W-:Y:S02]  /*18a0*/  ISETP.NE.AND P0, PT, RZ, c[0x0][0x180], PT ;  /* 0x00006000ff007a0c */ /* 0x000fe40003f05270 */
[----:B------:R-:W-:Y:S02]  /*18b0*/  LOP3.LUT R24, RZ, c[0x0][0x180], RZ, 0x33, !PT ;  /* 0x00006000ff187a12 */ /* 0x000fe400078e33ff */
[----:B------:R-:W-:Y:S02]  /*18c0*/  @!P6 IADD3 R67, -R67, RZ, RZ ;  /* 0x000000ff4343e210 */ /* 0x000fe40007ffe1ff */
[----:B------:R-:W-:-:S02]  /*18d0*/  LOP3.LUT R175, R49, 0x7c, RZ, 0xc0, !PT ;  /* 0x0000007c31af7812 */ /* 0x000fc400078ec0ff */
[----:B------:R-:W-:Y:S02]  /*18e0*/  IADD3 R81, R81, -R8, RZ ;  /* 0x8000000851517210 */ /* 0x000fe40007ffe0ff */
[----:B---3--:R-:W-:Y:S01]  /*18f0*/  MOV R63, R5 ;  /* 0x00000005003f7202 */ /* 0x008fe20000000f00 */
[--C-:B------:R-:W-:Y:S01]  /*1900*/  IMAD R3, R3, 0x9c, R175.reuse ;  /* 0x0000009c03037824 */ /* 0x100fe200078e02af */
[----:B------:R-:W-:Y:S01]  /*1910*/  @!P5 IADD3 R65, -R65, RZ, RZ ;  /* 0x000000ff4141d210 */ /* 0x000fe20007ffe1ff */
[--C-:B------:R-:W-:Y:S01]  /*1920*/  IMAD R21, R21, 0x9c, R175.reuse ;  /* 0x0000009c15157824 */ /* 0x100fe200078e02af */
[----:B------:R-:W-:Y:S01]  /*1930*/  SEL R8, R24, R17, !P0 ;  /* 0x0000001118087207 */ /* 0x000fe20004000000 */
[--C-:B------:R-:W-:Y:S01]  /*1940*/  IMAD R31, R31, 0x9c, R175.reuse ;  /* 0x0000009c1f1f7824 */ /* 0x100fe200078e02af */
[----:B------:R-:W-:Y:S01]  /*1950*/  LOP3.LUT R49, R20, 0x4, RZ, 0xfc, !PT ;  /* 0x0000000414317812 */ /* 0x000fe200078efcff */
[--C-:B------:R-:W-:Y:S01]  /*1960*/  IMAD R23, R23, 0x9c, R175.reuse ;  /* 0x0000009c17177824 */ /* 0x100fe200078e02af */
[----:B------:R-:W-:Y:S01]  /*1970*/  @!P3 IADD3 R69, -R69, RZ, RZ ;  /* 0x000000ff4545b210 */ /* 0x000fe20007ffe1ff */
[--C-:B------:R-:W-:Y:S01]  /*1980*/  IMAD R41, R41, 0x9c, R175.reuse ;  /* 0x0000009c29297824 */ /* 0x100fe200078e02af */
[C---:B------:R-:W-:Y:S01]  /*1990*/  SEL R5, R24.reuse, R9, !P0 ;  /* 0x0000000918057207 */ /* 0x040fe20004000000 */
[--C-:B------:R-:W-:Y:S01]  /*19a0*/  IMAD R25, R25, 0x9c, R175.reuse ;  /* 0x0000009c19197824 */ /* 0x100fe200078e02af */
[C---:B------:R-:W-:Y:S01]  /*19b0*/  SEL R17, R24.reuse, R67, !P0 ;  /* 0x0000004318117207 */ /* 0x040fe20004000000 */
[--C-:B------:R-:W-:Y:S01]  /*19c0*/  IMAD R39, R39, 0x9c, R175.reuse ;  /* 0x0000009c27277824 */ /* 0x100fe200078e02af */
[----:B------:R-:W-:Y:S01]  /*19d0*/  SEL R19, R24, R11, !P0 ;  /* 0x0000000b18137207 */ /* 0x000fe20004000000 */
[--C-:B------:R-:W-:Y:S01]  /*19e0*/  IMAD R5, R5, 0x9c, R175.reuse ;  /* 0x0000009c05057824 */ /* 0x100fe200078e02af */
[----:B------:R-:W-:Y:S01]  /*19f0*/  MOV R2, 0x4 ;  /* 0x0000000400027802 */ /* 0x000fe20000000f00 */
[--C-:B------:R-:W-:Y:S01]  /*1a00*/  IMAD R27, R27, 0x9c, R175.reuse ;  /* 0x0000009c1b1b7824 */ /* 0x100fe200078e02af */
[----:B------:R-:W-:Y:S01]  /*1a10*/  LOP3.LUT R67, R20, 0x4c, RZ, 0xfc, !PT ;  /* 0x0000004c14437812 */ /* 0x000fe200078efcff */
[----:B------:R-:W-:Y:S01]  /*1a20*/  IMAD R19, R19, 0x9c, R175 ;  /* 0x0000009c13137824 */ /* 0x000fe200078e02af */
[----:B------:R-:W-:Y:S01]  /*1a30*/  @!P2 IADD3 R61, -R61, RZ, RZ ;  /* 0x000000ff3d3da210 */ /* 0x000fe20007ffe1ff */
[----:B------:R-:W-:Y:S01]  /*1a40*/  IMAD.WIDE R178, R3, R2, c[0x0][0x170] ;  /* 0x00005c0003b27625 */ /* 0x000fe200078e0202 */
[----:B------:R-:W-:-:S02]  /*1a50*/  @!P1 IADD3 R63, -R63, RZ, RZ ;  /* 0x000000ff3f3f9210 */ /* 0x000fc40007ffe1ff */
[C---:B------:R-:W-:Y:S01]  /*1a60*/  SEL R6, R24.reuse, R13, !P0 ;  /* 0x0000000d18067207 */ /* 0x040fe20004000000 */
[-C--:B------:R-:W-:Y:S01]  /*1a70*/  IMAD.WIDE R172, R21, R2.reuse, c[0x0][0x170] ;  /* 0x00005c0015ac7625 */ /* 0x080fe200078e0202 */
[----:B------:R-:W-:Y:S02]  /*1a80*/  SEL R16, R24, R65, !P0 ;  /* 0x0000004118107207 */ /* 0x000fe40004000000 */
[----:B------:R-:W-:Y:S01]  /*1a90*/  @!P4 IADD3 R71, -R71, RZ, RZ ;  /* 0x000000ff4747c210 */ /* 0x000fe20007ffe1ff */
[--C-:B------:R-:W-:Y:S01]  /*1aa0*/  IMAD R3, R6, 0x9c, R175.reuse ;  /* 0x0000009c06037824 */ /* 0x100fe200078e02af */
[C---:B------:R-:W-:Y:S01]  /*1ab0*/  SEL R7, R24.reuse, R15, !P0 ;  /* 0x0000000f18077207 */ /* 0x040fe20004000000 */
[-C--:B------:R-:W-:Y:S01]  /*1ac0*/  IMAD.WIDE R146, R31, R2.reuse, c[0x0][0x170] ;  /* 0x00005c001f927625 */ /* 0x080fe200078e0202 */
[----:B------:R-:W-:Y:S02]  /*1ad0*/  SEL R9, R24, R51, !P0 ;  /* 0x0000003318097207 */ /* 0x000fe40004000000 */
[C---:B----4-:R-:W-:Y:S01]  /*1ae0*/  LOP3.LUT R50, R20.reuse, 0x8, RZ, 0xfc, !PT ;  /* 0x0000000814327812 */ /* 0x050fe200078efcff */
[--C-:B------:R-:W-:Y:S01]  /*1af0*/  IMAD R7, R7, 0x9c, R175.reuse ;  /* 0x0000009c07077824 */ /* 0x100fe200078e02af */
[----:B------:R-:W-:Y:S01]  /*1b00*/  LOP3.LUT R65, R20, 0x44, RZ, 0xfc, !PT ;  /* 0x0000004414417812 */ /* 0x000fe200078efcff */
[----:B------:R-:W-:Y:S01]  /*1b10*/  IMAD R21, R8, 0x9c, R175 ;  /* 0x0000009c08157824 */ /* 0x000fe200078e02af */
[----:B------:R-:W-:Y:S01]  /*1b20*/  LEA R49, R49, R175, 0x7 ;  /* 0x000000af31317211 */ /* 0x000fe200078e38ff */
[----:B------:R-:W-:Y:S01]  /*1b30*/  IMAD.WIDE R166, R23, R2, c[0x0][0x170] ;  /* 0x00005c0017a67625 */ /* 0x000fe200078e0202 */
[----:B------:R-:W-:-:S02]  /*1b40*/  SEL R18, R24, R69, !P0 ;  /* 0x0000004518127207 */ /* 0x000fc40004000000 */
[----:B------:R-:W-:Y:S01]  /*1b50*/  LOP3.LUT R51, R20, 0xc, RZ, 0xfc, !PT ;  /* 0x0000000c14337812 */ /* 0x000fe200078efcff */
[-C--:B------:R-:W-:Y:S01]  /*1b60*/  IMAD.WIDE R116, R41, R2.reuse, c[0x0][0x170] ;  /* 0x00005c0029747625 */ /* 0x080fe200078e0202 */
[----:B------:R-:W-:Y:S02]  /*1b70*/  SEL R10, R24, R53, !P0 ;  /* 0x00000035180a7207 */ /* 0x000fe40004000000 */
[----:B-----5:R-:W-:Y:S01]  /*1b80*/  LOP3.LUT R52, R20, 0x10, RZ, 0xfc, !PT ;  /* 0x0000001014347812 */ /* 0x020fe200078efcff */
[--C-:B------:R-:W-:Y:S01]  /*1b90*/  IMAD R31, R18, 0x9c, R175.reuse ;  /* 0x0000009c121f7824 */ /* 0x100fe200078e02af */
[-C--:B------:R-:W-:Y:S01]  /*1ba0*/  LEA R83, R20, R175.reuse, 0x7 ;  /* 0x000000af14537211 */ /* 0x080fe200078e38ff */
[----:B------:R-:W-:Y:S01]  /*1bb0*/  IMAD R9, R9, 0x9c, R175 ;  /* 0x0000009c09097824 */ /* 0x000fe200078e02af */
[----:B------:R-:W-:Y:S01]  /*1bc0*/  LEA R67, R67, R175, 0x7 ;  /* 0x000000af43437211 */ /* 0x000fe200078e38ff */
[----:B------:R-:W-:Y:S01]  /*1bd0*/  IMAD.WIDE R18, R19, R2, c[0x0][0x168] ;  /* 0x00005a0013127625 */ /* 0x000fe200078e0202 */
[----:B------:R-:W-:-:S02]  /*1be0*/  SEL R11, R24, R55, !P0 ;  /* 0x00000037180b7207 */ /* 0x000fc40004000000 */
[----:B------:R-:W-:Y:S01]  /*1bf0*/  SEL R12, R24, R57, !P0 ;  /* 0x00000039180c7207 */ /* 0x000fe20004000000 */
[--C-:B------:R-:W-:Y:S01]  /*1c00*/  IMAD R23, R10, 0x9c, R175.reuse ;  /* 0x0000009c0a177824 */ /* 0x100fe200078e02af */
[C---:B------:R-:W-:Y:S01]  /*1c10*/  SEL R13, R24.reuse, R59, !P0 ;  /* 0x0000003b180d7207 */ /* 0x040fe20004000000 */
[--C-:B------:R-:W-:Y:S01]  /*1c20*/  IMAD R29, R29, 0x9c, R175.reuse ;  /* 0x0000009c1d1d7824 */ /* 0x100fe200078e02af */
[C---:B------:R-:W-:Y:S01]  /*1c30*/  SEL R14, R24.reuse, R61, !P0 ;  /* 0x0000003d180e7207 */ /* 0x040fe20004000000 */
[----:B------:R-:W-:Y:S01]  /*1c40*/  IMAD R37, R37, 0x9c, R175 ;  /* 0x0000009c25257824 */ /* 0x000fe200078e02af */
[----:B------:R-:W-:Y:S01]  /*1c50*/  SEL R15, R24, R63, !P0 ;  /* 0x0000003f180f7207 */ /* 0x000fe20004000000 */
[-C--:B------:R-:W-:Y:S01]  /*1c60*/  IMAD.WIDE R164, R25, R2.reuse, c[0x0][0x170] ;  /* 0x00005c0019a47625 */ /* 0x080fe200078e0202 */
[----:B------:R-:W-:Y:S02]  /*1c70*/  LOP3.LUT R53, R20, 0x14, RZ, 0xfc, !PT ;  /* 0x0000001414357812 */ /* 0x000fe400078efcff */
[----:B------:R-:W-:Y:S01]  /*1c80*/  SEL R24, R24, R71, !P0 ;  /* 0x0000004718187207 */ /* 0x000fe20004000000 */
[----:B------:R-:W-:Y:S01]  /*1c90*/  IMAD.WIDE R122, R39, R2, c[0x0][0x170] ;  /* 0x00005c00277a7625 */ /* 0x000fe200078e0202 */
[----:B------:R-:W-:-:S02]  /*1ca0*/  LOP3.LUT R54, R20, 0x18, RZ, 0xfc, !PT ;  /* 0x0000001814367812 */ /* 0x000fc400078efcff */
[----:B------:R-:W-:Y:S01]  /*1cb0*/  LOP3.LUT R63, R20, 0x3c, RZ, 0xfc, !PT ;  /* 0x0000003c143f7812 */ /* 0x000fe200078efcff */
[--C-:B------:R-:W-:Y:S01]  /*1cc0*/  IMAD R11, R11, 0x9c, R175.reuse ;  /* 0x0000009c0b0b7824 */ /* 0x100fe200078e02af */
[-C--:B------:R-:W-:Y:S01]  /*1cd0*/  LEA R50, R50, R175.reuse, 0x7 ;  /* 0x000000af32327211 */ /* 0x080fe200078e38ff */
[-C--:B------:R-:W-:Y:S01]  /*1ce0*/  IMAD.WIDE R6, R7, R2.reuse, c[0x0][0x168] ;  /* 0x00005a0007067625 */ /* 0x080fe200078e0202 */
[----:B------:R-:W-:Y:S02]  /*1cf0*/  LEA R65, R65, R175, 0x7 ;  /* 0x000000af41417211 */ /* 0x000fe400078e38ff */
[----:B------:R-:W-:Y:S01]  /*1d00*/  SHF.L.U32 R174, R49, 0x2, RZ ;  /* 0x0000000231ae7819 */ /* 0x000fe200000006ff */
[--C-:B------:R-:W-:Y:S01]  /*1d10*/  IMAD R49, R4, 0x9c, R175.reuse ;  /* 0x0000009c04317824 */ /* 0x100fe200078e02af */
[C---:B------:R-:W-:Y:S01]  /*1d20*/  LOP3.LUT R55, R20.reuse, 0x1c, RZ, 0xfc, !PT ;  /* 0x0000001c14377812 */ /* 0x040fe200078efcff */
[-C--:B------:R-:W-:Y:S01]  /*1d30*/  IMAD.WIDE R4, R5, R2.reuse, c[0x0][0x168] ;  /* 0x00005a0005047625 */ /* 0x080fe200078e0202 */
[C---:B------:R-:W-:Y:S01]  /*1d40*/  LOP3.LUT R56, R20.reuse, 0x20, RZ, 0xfc, !PT ;  /* 0x0000002014387812 */ /* 0x040fe200078efcff */
[----:B------:R-:W-:Y:S01]  /*1d50*/  STL [R1+0x234], R174 ;  /* 0x000234ae01007387 */ /* 0x000fe20000100800 */
[----:B------:R-:W-:Y:S01]  /*1d60*/  LOP3.LUT R57, R20, 0x24, RZ, 0xfc, !PT ;  /* 0x0000002414397812 */ /* 0x000fe200078efcff */
[----:B------:R-:W-:Y:S01]  /*1d70*/  IMAD R25, R12, 0x9c, R175 ;  /* 0x0000009c0c197824 */ /* 0x000fe200078e02af */
[C---:B------:R-:W-:Y:S01]  /*1d80*/  LOP3.LUT R58, R20.reuse, 0x28, RZ, 0xfc, !PT ;  /* 0x00000028143a7812 */ /* 0x040fe200078efcff */
[----:B------:R-:W-:Y:S01]  /*1d90*/  IMAD.WIDE R158, R27, R2, c[0x0][0x170] ;  /* 0x00005c001b9e7625 */ /* 0x000fe200078e0202 */
[----:B------:R-:W-:-:S02]  /*1da0*/  LOP3.LUT R59, R20, 0x2c, RZ, 0xfc, !PT ;  /* 0x0000002c143b7812 */ /* 0x000fc400078efcff */
[C---:B------:R-:W-:Y:S01]  /*1db0*/  LOP3.LUT R60, R20.reuse, 0x30, RZ, 0xfc, !PT ;  /* 0x00000030143c7812 */ /* 0x040fe200078efcff */
[--C-:B------:R-:W-:Y:S01]  /*1dc0*/  IMAD R13, R13, 0x9c, R175.reuse ;  /* 0x0000009c0d0d7824 */ /* 0x100fe200078e02af */
[C---:B------:R-:W-:Y:S01]  /*1dd0*/  LOP3.LUT R61, R20.reuse, 0x34, RZ, 0xfc, !PT ;  /* 0x00000034143d7812 */ /* 0x040fe200078efcff */
[-C--:B------:R-:W-:Y:S01]  /*1de0*/  IMAD.WIDE R8, R9, R2.reuse, c[0x0][0x168] ;  /* 0x00005a0009087625 */ /* 0x080fe200078e0202 */
[C---:B------:R-:W-:Y:S02]  /*1df0*/  LOP3.LUT R62, R20.reuse, 0x38, RZ, 0xfc, !PT ;  /* 0x00000038143e7812 */ /* 0x040fe400078efcff */
[C---:B------:R-:W-:Y:S01]  /*1e00*/  LOP3.LUT R64, R20.reuse, 0x40, RZ, 0xfc, !PT ;  /* 0x0000004014407812 */ /* 0x040fe200078efcff */
[--C-:B------:R-:W-:Y:S01]  /*1e10*/  IMAD R33, R33, 0x9c, R175.reuse ;  /* 0x0000009c21217824 */ /* 0x100fe200078e02af */
[----:B------:R-:W-:Y:S01]  /*1e20*/  LOP3.LUT R66, R20, 0x48, RZ, 0xfc, !PT ;  /* 0x0000004814427812 */ /* 0x000fe200078efcff */
[----:B------:R-:W-:Y:S01]  /*1e30*/  IMAD R27, R14, 0x9c, R175 ;  /* 0x0000009c0e1b7824 */ /* 0x000fe200078e02af */
[C---:B------:R-:W-:Y:S01]  /*1e40*/  LOP3.LUT R68, R20.reuse, 0x50, RZ, 0xfc, !PT ;  /* 0x0000005014447812 */ /* 0x040fe200078efcff */
[----:B------:R-:W-:Y:S01]  /*1e50*/  IMAD.WIDE R152, R29, R2, c[0x0][0x170] ;  /* 0x00005c001d987625 */ /* 0x000fe200078e0202 */
[----:B------:R-:W-:-:S02]  /*1e60*/  LOP3.LUT R69, R20, 0x54, RZ, 0xfc, !PT ;  /* 0x0000005414457812 */ /* 0x000fc400078efcff */
[C---:B------:R-:W-:Y:S01]  /*1e70*/  LOP3.LUT R70, R20.reuse, 0x58, RZ, 0xfc, !PT ;  /* 0x0000005814467812 */ /* 0x040fe200078efcff */
[-C--:B------:R-:W-:Y:S01]  /*1e80*/  IMAD.WIDE R128, R37, R2.reuse, c[0x0][0x170] ;  /* 0x00005c0025807625 */ /* 0x080fe200078e0202 */
[C---:B------:R-:W-:Y:S02]  /*1e90*/  LOP3.LUT R71, R20.reuse, 0x5c, RZ, 0xfc, !PT ;  /* 0x0000005c14477812 */ /* 0x040fe400078efcff */
[C---:B------:R-:W-:Y:S01]  /*1ea0*/  LOP3.LUT R72, R20.reuse, 0x60, RZ, 0xfc, !PT ;  /* 0x0000006014487812 */ /* 0x040fe200078efcff */
[--C-:B------:R-:W-:Y:S01]  /*1eb0*/  IMAD R15, R15, 0x9c, R175.reuse ;  /* 0x0000009c0f0f7824 */ /* 0x100fe200078e02af */
[C---:B------:R-:W-:Y:S01]  /*1ec0*/  LOP3.LUT R73, R20.reuse, 0x64, RZ, 0xfc, !PT ;  /* 0x0000006414497812 */ /* 0x040fe200078efcff */
[-C--:B------:R-:W-:Y:S01]  /*1ed0*/  IMAD.WIDE R10, R11, R2.reuse, c[0x0][0x168] ;  /* 0x00005a000b0a7625 */ /* 0x080fe200078e0202 */
[C---:B------:R-:W-:Y:S02]  /*1ee0*/  LOP3.LUT R74, R20.reuse, 0x68, RZ, 0xfc, !PT ;  /* 0x00000068144a7812 */ /* 0x040fe400078efcff */
[----:B------:R-:W-:Y:S01]  /*1ef0*/  LOP3.LUT R75, R20, 0x6c, RZ, 0xfc, !PT ;  /* 0x0000006c144b7812 */ /* 0x000fe200078efcff */
[--C-:B------:R-:W-:Y:S01]  /*1f00*/  IMAD R29, R16, 0x9c, R175.reuse ;  /* 0x0000009c101d7824 */ /* 0x100fe200078e02af */
[C---:B------:R-:W-:Y:S01]  /*1f10*/  LOP3.LUT R76, R20.reuse, 0x70, RZ, 0xfc, !PT ;  /* 0x00000070144c7812 */ /* 0x040fe200078efcff */
[----:B------:R-:W-:Y:S01]  /*1f20*/  IMAD R17, R17, 0x9c, R175 ;  /* 0x0000009c11117824 */ /* 0x000fe200078e02af */
[C---:B------:R-:W-:Y:S01]  /*1f30*/  LOP3.LUT R77, R20.reuse, 0x74, RZ, 0xfc, !PT ;  /* 0x00000074144d7812 */ /* 0x040fe200078efcff */
[----:B------:R-:W-:Y:S01]  /*1f40*/  IMAD.WIDE R12, R13, R2, c[0x0][0x168] ;  /* 0x00005a000d0c7625 */ /* 0x000fe200078e0202 */
[----:B------:R-:W-:-:S02]  /*1f50*/  LOP3.LUT R78, R20, 0x78, RZ, 0xfc, !PT ;  /* 0x00000078144e7812 */ /* 0x000fc400078efcff */
[----:B------:R-:W-:Y:S01]  /*1f60*/  LOP3.LUT R79, R20, 0x7c, RZ, 0xfc, !PT ;  /* 0x0000007c144f7812 */ /* 0x000fe200078efcff */
[--C-:B------:R-:W-:Y:S01]  /*1f70*/  IMAD R35, R35, 0x9c, R175.reuse ;  /* 0x0000009c23237824 */ /* 0x100fe200078e02af */
[-C--:B------:R-:W-:Y:S01]  /*1f80*/  LEA R51, R51, R175.reuse, 0x7 ;  /* 0x000000af33337211 */ /* 0x080fe200078e38ff */
[-C--:B------:R-:W-:Y:S01]  /*1f90*/  IMAD.WIDE R140, R33, R2.reuse, c[0x0][0x170] ;  /* 0x00005c00218c7625 */ /* 0x080fe200078e0202 */
[-C--:B------:R-:W-:Y:S02]  /*1fa0*/  LEA R52, R52, R175.reuse, 0x7 ;  /* 0x000000af34347211 */ /* 0x080fe400078e38ff */
[----:B------:R-:W-:Y:S01]  /*1fb0*/  SHF.L.U32 R20, R83, 0x2, RZ ;  /* 0x0000000253147819 */ /* 0x000fe200000006ff */
[--C-:B------:R-:W-:Y:S01]  /*1fc0*/  IMAD R33, R24, 0x9c, R175.reuse ;  /* 0x0000009c18217824 */ /* 0x100fe200078e02af */
[----:B------:R-:W-:Y:S01]  /*1fd0*/  SHF.L.U32 R120, R67, 0x2, RZ ;  /* 0x0000000243787819 */ /* 0x000fe200000006ff */
[--C-:B------:R-:W-:Y:S01]  /*1fe0*/  IMAD R67, R40, 0x9c, R175.reuse ;  /* 0x0000009c28437824 */ /* 0x100fe200078e02af */
[-C--:B------:R-:W-:Y:S01]  /*1ff0*/  LEA R53, R53, R175.reuse, 0x7 ;  /* 0x000000af35357211 */ /* 0x080fe200078e38ff */
[-C--:B------:R-:W-:Y:S01]  /*2000*/  IMAD.WIDE R40, R3, R2.reuse, c[0x0][0x168] ;  /* 0x00005a0003287625 */ /* 0x080fe200078e0202 */
[-C--:B------:R-:W-:Y:S01]  /*2010*/  LEA R54, R54, R175.reuse, 0x7 ;  /* 0x000000af36367211 */ /* 0x080fe200078e38ff */
[----:B------:R1:W-:Y:S01]  /*2020*/  LDGSTS.E.BYPASS.128 [R20], [R4.64] ;  /* 0x0000000004147fae */ /* 0x0003e2000b901c4a */
[-C--:B------:R-:W-:Y:S01]  /*2030*/  LEA R63, R63, R175.reuse, 0x7 ;  /* 0x000000af3f3f7211 */ /* 0x080fe200078e38ff */
[-C--:B------:R-:W-:Y:S01]  /*2040*/  IMAD.WIDE R14, R15, R2.reuse, c[0x0][0x168] ;  /* 0x00005a000f0e7625 */ /* 0x080fe200078e0202 */
[----:B------:R-:W-:Y:S01]  /*2050*/  SHF.L.U32 R169, R50, 0x2, RZ ;  /* 0x0000000232a97819 */ /* 0x000fe200000006ff */
[----:B------:R2:W-:Y:S01]  /*2060*/  LDGSTS.E.BYPASS.128 [R174], [R18.64] ;  /* 0x0000000012ae7fae */ /* 0x0005e2000b901c4a */
[----:B------:R-:W-:Y:S01]  /*2070*/  SHF.L.U32 R126, R65, 0x2, RZ ;  /* 0x00000002417e7819 */ /* 0x000fe200000006ff */
[--C-:B------:R-:W-:Y:S01]  /*2080*/  IMAD R65, R38, 0x9c, R175.reuse ;  /* 0x0000009c26417824 */ /* 0x100fe200078e02af */
[-C--:B------:R-:W-:Y:S01]  /*2090*/  LEA R55, R55, R175.reuse, 0x7 ;  /* 0x000000af37377211 */ /* 0x080fe200078e38ff */
[-C--:B------:R-:W-:Y:S01]  /*20a0*/  IMAD.WIDE R38, R21, R2.reuse, c[0x0][0x168] ;  /* 0x00005a0015267625 */ /* 0x080fe200078e0202 */
[----:B------:R-:W-:Y:S01]  /*20b0*/  SHF.L.U32 R168, R51, 0x2, RZ ;  /* 0x0000000233a87819 */ /* 0x000fe200000006ff */
[----:B------:R3:W-:Y:S01]  /*20c0*/  LDGSTS.E.BYPASS.128 [R169], [R40.64] ;  /* 0x0000000028a97fae */ /* 0x0007e2000b901c4a */
[-C--:B------:R-:W-:Y:S01]  /*20d0*/  LEA R56, R56, R175.reuse, 0x7 ;  /* 0x000000af38387211 */ /* 0x080fe200078e38ff */
[--C-:B------:R-:W-:Y:S01]  /*20e0*/  IMAD R51, R22, 0x9c, R175.reuse ;  /* 0x0000009c16337824 */ /* 0x100fe200078e02af */
[----:B------:R-:W-:Y:S01]  /*20f0*/  SHF.L.U32 R163, R52, 0x2, RZ ;  /* 0x0000000234a37819 */ /* 0x000fe200000006ff */
[-C--:B------:R-:W-:Y:S01]  /*2100*/  IMAD.WIDE R22, R23, R2.reuse, c[0x0][0x168] ;  /* 0x00005a0017167625 */ /* 0x080fe200078e0202 */
[-C--:B------:R-:W-:Y:S01]  /*2110*/  LEA R57, R57, R175.reuse, 0x7 ;  /* 0x000000af39397211 */ /* 0x080fe200078e38ff */
[----:B------:R4:W-:Y:S01]  /*2120*/  LDGSTS.E.BYPASS.128 [R168], [R6.64] ;  /* 0x0000000006a87fae */ /* 0x0009e2000b901c4a */
[----:B------:R-:W-:Y:S01]  /*2130*/  SHF.L.U32 R162, R53, 0x2, RZ ;  /* 0x0000000235a27819 */ /* 0x000fe200000006ff */
[--C-:B------:R-:W-:Y:S01]  /*2140*/  IMAD R53, R26, 0x9c, R175.reuse ;  /* 0x0000009c1a357824 */ /* 0x100fe200078e02af */
[-C--:B------:R-:W-:Y:S01]  /*2150*/  LEA R58, R58, R175.reuse, 0x7 ;  /* 0x000000af3a3a7211 */ /* 0x080fe200078e38ff */
[----:B------:R5:W-:Y:S01]  /*2160*/  LDGSTS.E.BYPASS.128 [R163], [R38.64] ;  /* 0x0000000026a37fae */ /* 0x000be2000b901c4a */
[----:B------:R-:W-:Y:S01]  /*2170*/  SHF.L.U32 R157, R54, 0x2, RZ ;  /* 0x00000002369d7819 */ /* 0x000fe200000006ff */
        /* <DEDUP_REMOVED lines=19> */
[----:B------:R-:W-:Y:S01]  /*22b0*/  SHF.L.U32 R144, R59, 0x2, RZ ;  /* 0x000000023b907819 */ /* 0x000fe200000006ff */
[----:B------:R1:W-:Y:S01]  /*22c0*/  LDGSTS.E.BYPASS.128 [R151], [R36.64] ;  /* 0x0000000024977fae */ /* 0x0003e2000b901c4a */
[----:B------:R-:W-:Y:S01]  /*22d0*/  SHF.L.U32 R139, R60, 0x2, RZ ;  /* 0x000000023c8b7819 */ /* 0x000fe200000006ff */
[-C--:B------:R-:W-:Y:S01]  /*22e0*/  IMAD.WIDE R134, R35, R2.reuse, c[0x0][0x170] ;  /* 0x00005c0023867625 */ /* 0x080fe200078e0202 */
[----:B------:R-:W-:Y:S01]  /*22f0*/  SHF.L.U32 R138, R61, 0x2, RZ ;  /* 0x000000023d8a7819 */ /* 0x000fe200000006ff */
[----:B------:R1:W-:Y:S01]  /*2300*/  LDGSTS.E.BYPASS.128 [R150], [R12.64] ;  /* 0x000000000c967fae */ /* 0x0003e2000b901c4a */
[----:B------:R-:W-:Y:S01]  /*2310*/  SHF.L.U32 R133, R62, 0x2, RZ ;  /* 0x000000023e857819 */ /* 0x000fe200000006ff */
[----:B------:R-:W-:Y:S01]  /*2320*/  IMAD R61, R34, 0x9c, R175 ;  /* 0x0000009c223d7824 */ /* 0x000fe200078e02af */
[-C--:B------:R-:W-:Y:S01]  /*2330*/  LEA R64, R64, R175.reuse, 0x7 ;  /* 0x000000af40407211 */ /* 0x080fe200078e38ff */
[-C--:B------:R-:W-:Y:S01]  /*2340*/  IMAD.WIDE R30, R31, R2.reuse, c[0x0][0x168] ;  /* 0x00005a001f1e7625 */ /* 0x080fe200078e0202 */
[----:B------:R1:W-:Y:S01]  /*2350*/  LDGSTS.E.BYPASS.128 [R145], [R26.64] ;  /* 0x000000001a917fae */ /* 0x0003e2000b901c4a */
[-C--:B------:R-:W-:Y:S01]  /*2360*/  LEA R69, R69, R175.reuse, 0x7 ;  /* 0x000000af45457211 */ /* 0x080fe200078e38ff */
[----:B------:R-:W-:Y:S01]  /*2370*/  CS2R R24, SRZ ;  /* 0x0000000000187805 */ /* 0x000fe2000001ff00 */
[----:B------:R-:W-:Y:S01]  /*2380*/  IMAD.WIDE R34, R33, R2, c[0x0][0x168] ;  /* 0x00005a0021227625 */ /* 0x000fe200078e0202 */
[----:B------:R1:W-:Y:S01]  /*2390*/  LDGSTS.E.BYPASS.128 [R144], [R14.64] ;  /* 0x000000000e907fae */ /* 0x0003e2000b901c4a */
[----:B------:R-:W-:-:S02]  /*23a0*/  LEA R66, R66, R175, 0x7 ;  /* 0x000000af42427211 */ /* 0x000fc400078e38ff */
[-C--:B------:R-:W-:Y:S01]  /*23b0*/  IMAD.WIDE R176, R49, R2.reuse, c[0x0][0x170] ;  /* 0x00005c0031b07625 */ /* 0x080fe200078e0202 */
[----:B------:R1:W-:Y:S01]  /*23c0*/  LDGSTS.E.BYPASS.128 [R139], [R28.64] ;  /* 0x000000001c8b7fae */ /* 0x0003e2000b901c4a */
[-C--:B------:R-:W-:Y:S02]  /*23d0*/  LEA R71, R71, R175.reuse, 0x7 ;  /* 0x000000af47477211 */ /* 0x080fe400078e38ff */
[-C--:B------:R-:W-:Y:S01]  /*23e0*/  IMAD.WIDE R170, R51, R2.reuse, c[0x0][0x170] ;  /* 0x00005c0033aa7625 */ /* 0x080fe200078e0202 */
[----:B------:R1:W-:Y:S01]  /*23f0*/  LDGSTS.E.BYPASS.128 [R138], [R16.64] ;  /* 0x00000000108a7fae */ /* 0x0003e2000b901c4a */
[----:B------:R-:W-:Y:S02]  /*2400*/  LEA R68, R68, R175, 0x7 ;  /* 0x000000af44447211 */ /* 0x000fe400078e38ff */
[----:B------:R-:W-:Y:S01]  /*2410*/  IMAD.WIDE R160, R53, R2, c[0x0][0x170] ;  /* 0x00005c0035a07625 */ /* 0x000fe200078e0202 */
[----:B------:R1:W-:Y:S01]  /*2420*/  LDGSTS.E.BYPASS.128 [R133], [R30.64] ;  /* 0x000000001e857fae */ /* 0x0003e2000b901c4a */
[----:B------:R-:W-:-:S02]  /*2430*/  SHF.L.U32 R127, R64, 0x2, RZ ;  /* 0x00000002407f7819 */ /* 0x000fc400000006ff */
[--C-:B------:R-:W-:Y:S01]  /*2440*/  IMAD R59, R32, 0x9c, R175.reuse ;  /* 0x0000009c203b7824 */ /* 0x100fe200078e02af */
[----:B------:R1:W-:Y:S01]  /*2450*/  LDGSTS.E.BYPASS.128 [R132], [R34.64] ;  /* 0x0000000022847fae */ /* 0x0003e2000b901c4a */
[-C--:B------:R-:W-:Y:S01]  /*2460*/  IMAD.WIDE R154, R55, R2.reuse, c[0x0][0x170] ;  /* 0x00005c00379a7625 */ /* 0x080fe200078e0202 */
[-C--:B------:R-:W-:Y:S01]  /*2470*/  LEA R73, R73, R175.reuse, 0x7 ;  /* 0x000000af49497211 */ /* 0x080fe200078e38ff */
[----:B------:R-:W-:Y:S01]  /*2480*/  CS2R R32, SRZ ;  /* 0x0000000000207805 */ /* 0x000fe2000001ff00 */
[----:B------:R-:W0:Y:S01]  /*2490*/  LDGDEPBAR ;  /* 0x00000000000079af */ /* 0x000e220000000000 */
[-C--:B------:R-:W-:Y:S01]  /*24a0*/  IMAD.WIDE R148, R57, R2.reuse, c[0x0][0x170] ;  /* 0x00005c0039947625 */ /* 0x080fe200078e0202 */
[----:B------:R-:W-:Y:S01]  /*24b0*/  SHF.L.U32 R114, R69, 0x2, RZ ;  /* 0x0000000245727819 */ /* 0x000fe200000006ff */
[----:B------:R-:W-:Y:S01]  /*24c0*/  CS2R R56, SRZ ;  /* 0x0000000000387805 */ /* 0x000fe2000001ff00 */
[----:B------:R1:W-:Y:S01]  /*24d0*/  LDGSTS.E.BYPASS.128 [R20+0x18000], [R178.64] ;  /* 0x18000000b2147fae */ /* 0x0003e2000b901c4a */
[-C--:B------:R-:W-:Y:S01]  /*24e0*/  IMAD.WIDE R142, R59, R2.reuse, c[0x0][0x170] ;  /* 0x00005c003b8e7625 */ /* 0x080fe200078e0202 */
[-C--:B------:R-:W-:Y:S01]  /*24f0*/  LEA R70, R70, R175.reuse, 0x7 ;  /* 0x000000af46467211 */ /* 0x080fe200078e38ff */
[----:B------:R-:W-:Y:S01]  /*2500*/  CS2R R58, SRZ ;  /* 0x00000000003a7805 */ /* 0x000fe2000001ff00 */
[----:B------:R4:W-:Y:S01]  /*2510*/  LDGSTS.E.BYPASS.128 [R174+0x18000], [R176.64] ;  /* 0x18000000b0ae7fae */ /* 0x0009e2000b901c4a */
        /* <DEDUP_REMOVED lines=8> */
[--C-:B------:R-:W-:Y:S01]  /*25a0*/  IMAD R69, R42, 0x9c, R175.reuse ;  /* 0x0000009c2a457824 */ /* 0x100fe200078e02af */
[----:B------:R-:W-:Y:S01]  /*25b0*/  SHF.L.U32 R108, R71, 0x2, RZ ;  /* 0x00000002476c7819 */ /* 0x000fe200000006ff */
[-C--:B------:R-:W-:Y:S01]  /*25c0*/  IMAD.WIDE R124, R65, R2.reuse, c[0x0][0x170] ;  /* 0x00005c00417c7625 */ /* 0x080fe200078e0202 */
[----:B------:R4:W-:Y:S01]  /*25d0*/  LDGSTS.E.BYPASS.128 [R163+0x18000], [R166.64] ;  /* 0x18000000a6a37fae */ /* 0x0009e2000b901c4a */
[-C--:B------:R-:W-:Y:S01]  /*25e0*/  LEA R72, R72, R175.reuse, 0x7 ;  /* 0x000000af48487211 */ /* 0x080fe200078e38ff */
[----:B------:R-:W-:Y:S01]  /*25f0*/  CS2R R64, SRZ ;  /* 0x0000000000407805 */ /* 0x000fe2000001ff00 */
[--C-:B------:R-:W-:Y:S01]  /*2600*/  IMAD R43, R43, 0x9c, R175.reuse ;  /* 0x0000009c2b2b7824 */ /* 0x100fe200078e02af */
[----:B------:R4:W-:Y:S01]  /*2610*/  LDGSTS.E.BYPASS.128 [R162+0x18000], [R164.64] ;  /* 0x18000000a4a27fae */ /* 0x0009e2000b901c4a */
[-C--:B------:R-:W-:Y:S01]  /*2620*/  LEA R77, R77, R175.reuse, 0x7 ;  /* 0x000000af4d4d7211 */ /* 0x080fe200078e38ff */
[--C-:B------:R-:W-:Y:S01]  /*2630*/  IMAD R71, R44, 0x9c, R175.reuse ;  /* 0x0000009c2c477824 */ /* 0x100fe200078e02af */
[----:B------:R-:W-:Y:S01]  /*2640*/  SHF.L.U32 R115, R68, 0x2, RZ ;  /* 0x0000000244737819 */ /* 0x000fe200000006ff */
[----:B------:R4:W-:Y:S01]  /*2650*/  LDGSTS.E.BYPASS.128 [R157+0x18000], [R160.64] ;  /* 0x18000000a09d7fae */ /* 0x0009e2000b901c4a */
[-C--:B------:R-:W-:Y:S01]  /*2660*/  IMAD.WIDE R118, R67, R2.reuse, c[0x0][0x170] ;  /* 0x00005c0043767625 */ /* 0x080fe200078e0202 */
[----:B------:R-:W-:Y:S01]  /*2670*/  SHF.L.U32 R102, R73, 0x2, RZ ;  /* 0x0000000249667819 */ /* 0x000fe200000006ff */
[----:B------:R-:W-:Y:S01]  /*2680*/  CS2R R66, SRZ ;  /* 0x0000000000427805 */ /* 0x000fe2000001ff00 */
[----:B------:R4:W-:Y:S01]  /*2690*/  LDGSTS.E.BYPASS.128 [R156+0x18000], [R158.64] ;  /* 0x180000009e9c7fae */ /* 0x0009e2000b901c4a */
[--C-:B------:R-:W-:Y:S01]  /*26a0*/  IMAD R45, R45, 0x9c, R175.reuse ;  /* 0x0000009c2d2d7824 */ /* 0x100fe200078e02af */
[-C--:B------:R-:W-:Y:S01]  /*26b0*/  LEA R74, R74, R175.reuse, 0x7 ;  /* 0x000000af4a4a7211 */ /* 0x080fe200078e38ff */
[--C-:B------:R-:W-:Y:S01]  /*26c0*/  IMAD R73, R46, 0x9c, R175.reuse ;  /* 0x0000009c2e497824 */ /* 0x100fe200078e02af */
[----:B------:R4:W-:Y:S01]  /*26d0*/  LDGSTS.E.BYPASS.128 [R151+0x18000], [R154.64] ;  /* 0x180000009a977fae */ /* 0x0009e2000b901c4a */
[-C--:B------:R-:W-:Y:S01]  /*26e0*/  LEA R79, R79, R175.reuse, 0x7 ;  /* 0x000000af4f4f7211 */ /* 0x080fe200078e38ff */
[-C--:B------:R-:W-:Y:S01]  /*26f0*/  IMAD.WIDE R112, R69, R2.reuse, c[0x0][0x170] ;  /* 0x00005c0045707625 */ /* 0x080fe200078e0202 */
[----:B------:R-:W-:Y:S01]  /*2700*/  SHF.L.U32 R109, R70, 0x2, RZ ;  /* 0x00000002466d7819 */ /* 0x000fe200000006ff */
[----:B------:R4:W-:Y:S01]  /*2710*/  LDGSTS.E.BYPASS.128 [R150+0x18000], [R152.64] ;  /* 0x1800000098967fae */ /* 0x0009e2000b901c4a */
[----:B------:R-:W-:Y:S01]  /*2720*/  SHF.L.U32 R96, R75, 0x2, RZ ;  /* 0x000000024b607819 */ /* 0x000fe200000006ff */
[--C-:B------:R-:W-:Y:S01]  /*2730*/  IMAD R47, R47, 0x9c, R175.reuse ;  /* 0x0000009c2f2f7824 */ /* 0x100fe200078e02af */
[-C--:B------:R-:W-:Y:S01]  /*2740*/  LEA R76, R76, R175.reuse, 0x7 ;  /* 0x000000af4c4c7211 */ /* 0x080fe200078e38ff */
[----:B------:R4:W-:Y:S01]  /*2750*/  LDGSTS.E.BYPASS.128 [R145+0x18000], [R148.64] ;  /* 0x1800000094917fae */ /* 0x0009e2000b901c4a */
[-C--:B------:R-:W-:Y:S01]  /*2760*/  IMAD.WIDE R110, R43, R2.reuse, c[0x0][0x170] ;  /* 0x00005c002b6e7625 */ /* 0x080fe200078e0202 */
[----:B------:R-:W-:Y:S01]  /*2770*/  SHF.L.U32 R103, R72, 0x2, RZ ;  /* 0x0000000248677819 */ /* 0x000fe200000006ff */
[----:B------:R-:W-:Y:S01]  /*2780*/  CS2R R42, SRZ ;  /* 0x00000000002a7805 */ /* 0x000fe2000001ff00 */
[----:B------:R4:W-:Y:S01]  /*2790*/  LDGSTS.E.BYPASS.128 [R144+0x18000], [R146.64] ;  /* 0x1800000092907fae */ /* 0x0009e2000b901c4a */
[----:B------:R-:W-:Y:S01]  /*27a0*/  SHF.L.U32 R90, R77, 0x2, RZ ;  /* 0x000000024d5a7819 */ /* 0x000fe200000006ff */
[----:B------:R-:W-:Y:S01]  /*27b0*/  IMAD R75, R48, 0x9c, R175 ;  /* 0x0000009c304b7824 */ /* 0x000fe200078e02af */
[----:B------:R-:W-:Y:S01]  /*27c0*/  ISETP.GE.U32.AND P0, PT, R175, 0x1c, PT ;  /* 0x0000001caf00780c */ /* 0x000fe20003f06070 */
[----:B------:R4:W-:Y:S01]  /*27d0*/  LDGSTS.E.BYPASS.128 [R139+0x18000], [R142.64] ;  /* 0x180000008e8b7fae */ /* 0x0009e2000b901c4a */
[----:B------:R-:W-:Y:S01]  /*27e0*/  IMAD.WIDE R106, R71, R2, c[0x0][0x170] ;  /* 0x00005c00476a7625 */ /* 0x000fe200078e0202 */
[----:B------:R-:W-:-:S02]  /*27f0*/  LEA R78, R78, R175, 0x7 ;  /* 0x000000af4e4e7211 */ /* 0x000fc400078e38ff */
[----:B------:R4:W-:Y:S01]  /*2800*/  LDGSTS.E.BYPASS.128 [R138+0x18000], [R140.64] ;  /* 0x180000008c8a7fae */ /* 0x0009e2000b901c4a */
[--C-:B------:R-:W-:Y:S01]  /*2810*/  IMAD R77, R80, 0x9c, R175.reuse ;  /* 0x0000009c504d7824 */ /* 0x100fe200078e02af */
[----:B------:R-:W-:Y:S01]  /*2820*/  SHF.L.U32 R97, R74, 0x2, RZ ;  /* 0x000000024a617819 */ /* 0x000fe200000006ff */
[-C--:B------:R-:W-:Y:S01]  /*2830*/  IMAD.WIDE R104, R45, R2.reuse, c[0x0][0x170] ;  /* 0x00005c002d687625 */ /* 0x080fe200078e0202 */
[----:B------:R4:W-:Y:S01]  /*2840*/  LDGSTS.E.BYPASS.128 [R133+0x18000], [R136.64] ;  /* 0x1800000088857fae */ /* 0x0009e2000b901c4a */
[----:B------:R-:W-:Y:S01]  /*2850*/  SHF.L.U32 R84, R79, 0x2, RZ ;  /* 0x000000024f547819 */ /* 0x000fe200000006ff */
[----:B------:R-:W-:Y:S01]  /*2860*/  CS2R R44, SRZ ;  /* 0x00000000002c7805 */ /* 0x000fe2000001ff00 */
[--C-:B------:R-:W-:Y:S01]  /*2870*/  IMAD R81, R81, 0x9c, R175.reuse ;  /* 0x0000009c51517824 */ /* 0x100fe200078e02af */
[----:B------:R4:W-:Y:S01]  /*2880*/  LDGSTS.E.BYPASS.128 [R132+0x18000], [R134.64] ;  /* 0x1800000086847fae */ /* 0x0009e2000b901c4a */
[-C--:B------:R-:W-:Y:S01]  /*2890*/  IMAD.WIDE R100, R73, R2.reuse, c[0x0][0x170] ;  /* 0x00005c0049647625 */ /* 0x080fe200078e0202 */
[----:B------:R-:W-:Y:S01]  /*28a0*/  SHF.L.U32 R91, R76, 0x2, RZ ;  /* 0x000000024c5b7819 */ /* 0x000fe200000006ff */
[----:B------:R-:W-:Y:S01]  /*28b0*/  CS2R R72, SRZ ;  /* 0x0000000000487805 */ /* 0x000fe2000001ff00 */
[----:B------:R4:W-:Y:S01]  /*28c0*/  LDGSTS.E.BYPASS.128 [R127+0x18000], [R130.64] ;  /* 0x18000000827f7fae */ /* 0x0009e2000b901c4a */
[----:B------:R-:W-:Y:S01]  /*28d0*/  IMAD R79, R82, 0x9c, R175 ;  /* 0x0000009c524f7824 */ /* 0x000fe200078e02af */
[----:B------:R-:W-:Y:S01]  /*28e0*/  SHF.L.U32 R85, R78, 0x2, RZ ;  /* 0x000000024e557819 */ /* 0x000fe200000006ff */
[-C--:B------:R-:W-:Y:S01]  /*28f0*/  IMAD.WIDE R98, R47, R2.reuse, c[0x0][0x170] ;  /* 0x00005c002f627625 */ /* 0x080fe200078e0202 */
[----:B------:R4:W-:Y:S01]  /*2900*/  LDGSTS.E.BYPASS.128 [R126+0x18000], [R128.64] ;  /* 0x18000000807e7fae */ /* 0x0009e2000b901c4a */
[----:B------:R-:W-:Y:S01]  /*2910*/  MOV R3, 0x2 ;  /* 0x0000000200037802 */ /* 0x000fe20000000f00 */
[----:B------:R-:W-:Y:S01]  /*2920*/  CS2R R46, SRZ ;  /* 0x00000000002e7805 */ /* 0x000fe2000001ff00 */
[----:B------:R-:W-:Y:S01]  /*2930*/  IMAD.WIDE R94, R75, R2, c[0x0][0x170] ;  /* 0x00005c004b5e7625 */ /* 0x000fe200078e0202 */
[----:B------:R4:W-:Y:S01]  /*2940*/  LDGSTS.E.BYPASS.128 [R121+0x18000], [R124.64] ;  /* 0x180000007c797fae */ /* 0x0009e2000b901c4a */
[----:B------:R-:W-:-:S02]  /*2950*/  CS2R R74, SRZ ;  /* 0x00000000004a7805 */ /* 0x000fc4000001ff00 */
[-C--:B------:R-:W-:Y:S01]  /*2960*/  IMAD.WIDE R92, R77, R2.reuse, c[0x0][0x170] ;  /* 0x00005c004d5c7625 */ /* 0x080fe200078e0202 */
[----:B------:R4:W-:Y:S03]  /*2970*/  LDGSTS.E.BYPASS.128 [R120+0x18000], [R122.64] ;  /* 0x180000007a787fae */ /* 0x0009e6000b901c4a */
[-C--:B------:R-:W-:Y:S01]  /*2980*/  IMAD.WIDE R88, R81, R2.reuse, c[0x0][0x170] ;  /* 0x00005c0051587625 */ /* 0x080fe200078e0202 */
[----:B------:R4:W-:Y:S03]  /*2990*/  LDGSTS.E.BYPASS.128 [R115+0x18000], [R118.64] ;  /* 0x1800000076737fae */ /* 0x0009e6000b901c4a */
[----:B------:R-:W-:Y:S01]  /*29a0*/  IMAD.WIDE R86, R79, R2, c[0x0][0x170] ;  /* 0x00005c004f567625 */ /* 0x000fe200078e0202 */
[----:B------:R4:W-:Y:S01]  /*29b0*/  LDGSTS.E.BYPASS.128 [R114+0x18000], [R116.64] ;  /* 0x1800000074727fae */ /* 0x0009e2000b901c4a */
[----:B------:R-:W-:-:S03]  /*29c0*/  SHF.L.U32 R2, R0, 0x4, RZ ;  /* 0x0000000400027819 */ /* 0x000fc600000006ff */
[----:B------:R4:W-:Y:S01]  /*29d0*/  LDGSTS.E.BYPASS.128 [R109+0x18000], [R112.64] ;  /* 0x18000000706d7fae */ /* 0x0009e2000b901c4a */
[----:B------:R-:W-:-:S03]  /*29e0*/  LOP3.LUT R2, R2, 0x1e00, RZ, 0xc0, !PT ;  /* 0x00001e0002027812 */ /* 0x000fc600078ec0ff */
[----:B------:R4:W-:Y:S04]  /*29f0*/  LDGSTS.E.BYPASS.128 [R108+0x18000], [R110.64] ;  /* 0x180000006e6c7fae */ /* 0x0009e8000b901c4a */
        /* <DEDUP_REMOVED lines=8> */
[----:B------:R-:W0:Y:S04]  /*2a80*/  LDGDEPBAR ;  /* 0x00000000000079af */ /* 0x000e280000000000 */
[----:B------:R-:W-:Y:S06]  /*2a90*/  BAR.SYNC 0x0 ;  /* 0x0000000000007b1d */ /* 0x000fec0000000000 */
[----:B------:R-:W-:Y:S01]  /*2aa0*/  @!PT LDS RZ, [RZ] ;  /* 0x00000000fffff984 */ /* 0x000fe20000000800 */
[----:B------:R-:W-:Y:S01]  /*2ab0*/  @!PT LDS RZ, [RZ] ;  /* 0x00000000fffff984 */ /* 0x000fe20000000800 */
[----:B------:R-:W-:Y:S01]  /*2ac0*/  @!PT LDS RZ, [RZ] ;  /* 0x00000000fffff984 */ /* 0x000fe20000000800 */
[----:B------:R1:W-:Y:S04]  /*2ad0*/  LDGSTS.E.BYPASS.128 [R20+0x8000], [R4.64+0x200], !P0 ;  /* 0x0800020004147fae */ /* 0x0003e8000c101c4a */
        /* <DEDUP_REMOVED lines=15> */
[----:B------:R-:W0:Y:S04]  /*2bd0*/  LDGDEPBAR ;  /* 0x00000000000079af */ /* 0x000e280000000000 */
        /* <DEDUP_REMOVED lines=33> */
[----:B------:R-:W-:Y:S06]  /*2df0*/  BAR.SYNC 0x0 ;  /* 0x0000000000007b1d */ /* 0x000fec0000000000 */
[----:B------:R-:W-:Y:S01]  /*2e00*/  @!PT LDS RZ, [RZ] ;  /* 0x00000000fffff984 */ /* 0x000fe20000000800 */
[----:B------:R-:W-:Y:S01]  /*2e10*/  @!PT LDS RZ, [RZ] ;  /* 0x00000000fffff984 */ /* 0x000fe20000000800 */
[----:B------:R-:W-:Y:S01]  /*2e20*/  @!PT LDS RZ, [RZ] ;  /* 0x00000000fffff984 */ /* 0x000fe20000000800 */
[----:B------:R1:W-:Y:S04]  /*2e30*/  LDGSTS.E.BYPASS.128 [R20+0x10000], [R4.64+0x400], !PT ;  /* 0x1000040004147fae */ /* 0x0003e8000f901c4a */
        /* <DEDUP_REMOVED lines=15> */
[----:B------:R-:W-:Y:S04]  /*2f30*/  STL [R1+0x230], R169 ;  /* 0x000230a901007387 */ /* 0x000fe80000100800 */
[----:B------:R-:W0:Y:S04]  /*2f40*/  LDGDEPBAR ;  /* 0x00000000000079af */ /* 0x000e280000000000 */
[----:B------:R-:W-:Y:S04]  /*2f50*/  STL [R1+0x22c], R168 ;  /* 0x00022ca801007387 */ /* 0x000fe80000100800 */
[----:B------:R1:W-:Y:S04]  /*2f60*/  LDGSTS.E.BYPASS.128 [R20+0x38000], [R178.64+0x400], !PT ;  /* 0x38000400b2147fae */ /* 0x0003e8000f901c4a */
[----:B------:R-:W-:Y:S04]  /*2f70*/  STL [R1+0x228], R163 ;  /* 0x000228a301007387 */ /* 0x000fe80000100800 */
[----:B------:R4:W-:Y:S04]  /*2f80*/  LDGSTS.E.BYPASS.128 [R174+0x38000], [R176.64+0x400], !PT ;  /* 0x38000400b0ae7fae */ /* 0x0009e8000f901c4a */
[----:B------:R-:W-:Y:S01]  /*2f90*/  STL [R1+0x224], R162 ;  /* 0x000224a201007387 */ /* 0x000fe20000100800 */
[----:B-1----:R-:W-:-:S03]  /*2fa0*/  CS2R R20, SRZ ;  /* 0x0000000000147805 */ /* 0x002fc6000001ff00 */
[----:B------:R4:W-:Y:S04]  /*2fb0*/  LDGSTS.E.BYPASS.128 [R169+0x38000], [R172.64+0x400], !PT ;  /* 0x38000400aca97fae */ /* 0x0009e8000f901c4a */
[----:B------:R-:W-:Y:S04]  /*2fc0*/  STL [R1+0x220], R157 ;  /* 0x0002209d01007387 */ /* 0x000fe80000100800 */
        /* <DEDUP_REMOVED lines=37> */
[----:B------:R1:W-:Y:S04]  /*3220*/  STL [R1+0x254], R102 ;  /* 0x0002546601007387 */ /* 0x0003e80000100800 */
        /* <DEDUP_REMOVED lines=14> */
[----:B------:R-:W-:Y:S04]  /*3310*/  STL.64 [R1+0x178], R178 ;  /* 0x000178b201007387 */ /* 0x000fe80000100a00 */
[----:B------:R4:W-:Y:S04]  /*3320*/  LDGSTS.E.BYPASS.128 [R90+0x38000], [R92.64+0x400], !PT ;  /* 0x380004005c5a7fae */ /* 0x0009e8000f901c4a */
[----:B------:R-:W-:Y:S04]  /*3330*/  STL.64 [R1+0x170], R176 ;  /* 0x000170b001007387 */ /* 0x000fe80000100a00 */
[----:B------:R4:W-:Y:S04]  /*3340*/  LDGSTS.E.BYPASS.128 [R85+0x38000], [R88.64+0x400], !PT ;  /* 0x3800040058557fae */ /* 0x0009e8000f901c4a */
[----:B------:R-:W-:Y:S04]  /*3350*/  STL.64 [R1+0x168], R172 ;  /* 0x000168ac01007387 */ /* 0x000fe80000100a00 */
[----:B------:R4:W-:Y:S04]  /*3360*/  LDGSTS.E.BYPASS.128 [R84+0x38000], [R86.64+0x400], !PT ;  /* 0x3800040056547fae */ /* 0x0009e8000f901c4a */
[----:B------:R-:W-:Y:S04]  /*3370*/  STL.64 [R1+0x160], R170 ;  /* 0x000160aa01007387 */ /* 0x000fe80000100a00 */
[----:B------:R-:W0:Y:S04]  /*3380*/  LDGDEPBAR ;  /* 0x00000000000079af */ /* 0x000e280000000000 */
[----:B------:R-:W-:Y:S04]  /*3390*/  STL.64 [R1+0x158], R166 ;  /* 0x000158a601007387 */ /* 0x000fe80000100a00 */
[----:B------:R-:W-:Y:S04]  /*33a0*/  STL.64 [R1+0x150], R164 ;  /* 0x000150a401007387 */ /* 0x000fe80000100a00 */
[----:B------:R-:W-:Y:S04]  /*33b0*/  STL.64 [R1+0x148], R160 ;  /* 0x000148a001007387 */ /* 0x000fe80000100a00 */
[----:B------:R-:W-:Y:S04]  /*33c0*/  STL.64 [R1+0x140], R158 ;  /* 0x0001409e01007387 */ /* 0x000fe80000100a00 */
[----:B------:R-:W-:Y:S04]  /*33d0*/  STL.64 [R1+0x138], R154 ;  /* 0x0001389a01007387 */ /* 0x000fe80000100a00 */
[----:B------:R-:W-:Y:S01]  /*33e0*/  STL.64 [R1+0x130], R152 ;  /* 0x0001309801007387 */ /* 0x000fe20000100a00 */
[----:B------:R-:W-:-:S04]  /*33f0*/  DEPBAR.LE SB0, 0x4 ;  /* 0x000081000000791a */ /* 0x000fc80000000000 */
[----:B------:R-:W-:Y:S04]  /*3400*/  STL.64 [R1+0x128], R148 ;  /* 0x0001289401007387 */ /* 0x000fe80000100a00 */
        /* <DEDUP_REMOVED lines=15> */
[----:B------:R2:W-:Y:S04]  /*3500*/  STL.64 [R1+0xa8], R100 ;  /* 0x0000a86401007387 */ /* 0x0005e80000100a00 */
[----:B------:R-:W-:Y:S04]  /*3510*/  STL.64 [R1+0xa0], R98 ;  /* 0x0000a06201007387 */ /* 0x000fe80000100a00 */
[----:B------:R-:W-:Y:S04]  /*3520*/  STL.64 [R1+0x98], R94 ;  /* 0x0000985e01007387 */ /* 0x000fe80000100a00 */
[----:B------:R-:W-:Y:S01]  /*3530*/  STL.64 [R1+0x90], R92 ;  /* 0x0000905c01007387 */ /* 0x000fe20000100a00 */
[----:B--2---:R-:W-:-:S03]  /*3540*/  CS2R R100, SRZ ;  /* 0x0000000000647805 */ /* 0x004fc6000001ff00 */
[----:B------:R-:W-:Y:S04]  /*3550*/  STL.64 [R1+0x88], R88 ;  /* 0x0000885801007387 */ /* 0x000fe80000100a00 */
[----:B------:R-:W-:Y:S04]  /*3560*/  STL.64 [R1+0x80], R86 ;  /* 0x0000805601007387 */ /* 0x000fe80000100a00 */
[----:B------:R-:W-:Y:S04]  /*3570*/  STL.64 [R1+0x1f8], R4 ;  /* 0x0001f80401007387 */ /* 0x000fe80000100a00 */
[----:B------:R1:W-:Y:S04]  /*3580*/  STL.64 [R1+0x1f0], R18 ;  /* 0x0001f01201007387 */ /* 0x0003e80000100a00 */
[----:B------:R3:W-:Y:S04]  /*3590*/  STL.64 [R1+0x1e8], R40 ;  /* 0x0001e82801007387 */ /* 0x0007e80000100a00 */
[----:B------:R-:W-:Y:S04]  /*35a0*/  STL.64 [R1+0x1e0], R6 ;  /* 0x0001e00601007387 */ /* 0x000fe80000100a00 */
[----:B------:R5:W-:Y:S01]  /*35b0*/  STL.64 [R1+0x1d8], R38 ;  /* 0x0001d82601007387 */ /* 0x000be20000100a00 */
[----:B-1----:R-:W-:-:S03]  /*35c0*/  CS2R R18, SRZ ;  /* 0x0000000000127805 */ /* 0x002fc6000001ff00 */
[----:B------:R1:W-:Y:S01]  /*35d0*/  STL.64 [R1+0x1d0], R8 ;  /* 0x0001d00801007387 */ /* 0x0003e20000100a00 */
[----:B---3--:R-:W-:-:S03]  /*35e0*/  CS2R R40, SRZ ;  /* 0x0000000000287805 */ /* 0x008fc6000001ff00 */
[----:B------:R2:W-:Y:S04]  /*35f0*/  STL.64 [R1+0x1c8], R22 ;  /* 0x0001c81601007387 */ /* 0x0005e80000100a00 */
[----:B------:R3:W-:Y:S01]  /*3600*/  STL.64 [R1+0x1c0], R10 ;  /* 0x0001c00a01007387 */ /* 0x0007e20000100a00 */
[----:B-----5:R-:W-:-:S03]  /*3610*/  CS2R R38, SRZ ;  /* 0x0000000000267805 */ /* 0x020fc6000001ff00 */
[----:B------:R5:W-:Y:S01]  /*3620*/  STL.64 [R1+0x1b8], R36 ;  /* 0x0001b82401007387 */ /* 0x000be20000100a00 */
[----:B-1----:R-:W-:-:S03]  /*3630*/  CS2R R8, SRZ ;  /* 0x0000000000087805 */ /* 0x002fc6000001ff00 */
[----:B------:R1:W-:Y:S01]  /*3640*/  STL.64 [R1+0x1b0], R12 ;  /* 0x0001b00c01007387 */ /* 0x0003e20000100a00 */
[----:B--2---:R-:W-:-:S03]  /*3650*/  CS2R R22, SRZ ;  /* 0x0000000000167805 */ /* 0x004fc6000001ff00 */
[----:B------:R2:W-:Y:S01]  /*3660*/  STL.64 [R1+0x1a8], R26 ;  /* 0x0001a81a01007387 */ /* 0x0005e20000100a00 */
[----:B---3--:R-:W-:-:S03]  /*3670*/  CS2R R10, SRZ ;  /* 0x00000000000a7805 */ /* 0x008fc6000001ff00 */
        /* <DEDUP_REMOVED lines=9> */
[----:B-----5:R-:W-:Y:S01]  /*3710*/  CS2R R28, SRZ ;  /* 0x00000000001c7805 */ /* 0x020fe2000001ff00 */
[----:B-1----:R-:W-:Y:S01]  /*3720*/  CS2R R16, SRZ ;  /* 0x0000000000107805 */ /* 0x002fe2000001ff00 */
[----:B--2---:R-:W-:Y:S01]  /*3730*/  CS2R R30, SRZ ;  /* 0x00000000001e7805 */ /* 0x004fe2000001ff00 */
[----:B---3--:R-:W-:Y:S01]  /*3740*/  CS2R R34, SRZ ;  /* 0x0000000000227805 */ /* 0x008fe2000001ff00 */
[----:B----4-:R-:W-:Y:S06]  /*3750*/  BAR.SYNC 0x0 ;  /* 0x0000000000007b1d */ /* 0x010fec0000000000 */
.L_x_1:
[----:B------:R-:W1:Y:S04]  /*3760*/  S2R R0, SR_TID.X ;  /* 0x0000000000007919 */ /* 0x000e680000002100 */
[----:B------:R-:W-:Y:S04]  /*3770*/  LDS.128 R84, [R2.X4+UR4] ;  /* 0x0000000402547984 */ /* 0x000fe80008004c00 */
[----:B------:R-:W-:Y:S04]  /*3780*/  LDS.128 R68, [R2.X4+UR4+0x200] ;  /* 0x0002000402447984 */ /* 0x000fe80008004c00 */
[----:B------:R-:W-:Y:S04]  /*3790*/  LDS.128 R92, [R2.X4+UR4+0x400] ;  /* 0x00040004025c7984 */ /* 0x000fe80008004c00 */
[----:B------:R-:W-:Y:S04]  /*37a0*/  LDS.128 R88, [R2.X4+UR4+0x600] ;  /* 0x0006000402587984 */ /* 0x000fe80008004c00 */
[----:B------:R-:W-:Y:S01]  /*37b0*/  LDS.128 R116, [R2.X4+UR4+0x6400] ;  /* 0x0064000402747984 */ /* 0x000fe20008004c00 */
[----:B-1----:R-:W-:-:S03]  /*37c0*/  SHF.L.U32 R0, R0, 0x2, RZ ;  /* 0x0000000200007819 */ /* 0x002fc600000006ff */
[----:B------:R-:W-:Y:S01]  /*37d0*/  LDS.128 R124, [R2.X4+UR4+0x20c0] ;  /* 0x0020c004027c7984 */ /* 0x000fe20008004c00 */
[----:B------:R-:W-:-:S03]  /*37e0*/  LOP3.LUT R0, R0, 0x7c, RZ, 0xc0, !PT ;  /* 0x0000007c00007812 */ /* 0x000fc600078ec0ff */
[----:B------:R-:W-:Y:S01]  /*37f0*/  LDS.128 R148, [R2.X4+UR4+0x26f0] ;  /* 0x0026f00402947984 */ /* 0x000fe20008004c00 */
[----:B------:R-:W-:-:S03]  /*3800*/  LEA R80, R0, UR8, 0x9 ;  /* 0x0000000800507c11 */ /* 0x000fc6000f8e48ff */
[----:B------:R-:W-:Y:S04]  /*3810*/  LDS.128 R136, [R2.X4+UR4+0x4540] ;  /* 0x0045400402887984 */ /* 0x000fe80008004c00 */
[----:B------:R-:W1:Y:S04]  /*3820*/  LDS.128 R4, [R80+0x200] ;  /* 0x0002000050047984 */ /* 0x000e680000000c00 */
[----:B------:R-:W2:Y:S04]  /*3830*/  LDS.128 R108, [R80] ;  /* 0x00000000506c7984 */ /* 0x000ea80000000c00 */
[----:B------:R-:W3:Y:S04]  /*3840*/  LDS.128 R52, [R80+0x400] ;  /* 0x0004000050347984 */ /* 0x000ee80000000c00 */
[----:B------:R-:W4:Y:S04]  /*3850*/  LDS.128 R48, [R80+0x600] ;  /* 0x0006000050307984 */ /* 0x000f280000000c00 */
[----:B------:R-:W-:Y:S04]  /*3860*/  LDS.128 R112, [R80+0x10] ;  /* 0x0000100050707984 */ /* 0x000fe80000000c00 */
[----:B------:R-:W-:Y:S04]  /*3870*/  LDS.128 R172, [R80+0x7d0] ;  /* 0x0007d00050ac7984 */ /* 0x000fe80000000c00 */
[----:B------:R-:W-:Y:S04]  /*3880*/  LDS.128 R168, [R80+0x5d0] ;  /* 0x0005d00050a87984 */ /* 0x000fe80000000c00 */
[----:B------:R-:W-:Y:S04]  /*3890*/  LDS.128 R196, [R2.X4+UR4+0x41d0] ;  /* 0x0041d00402c47984 */ /* 0x000fe80008004c00 */
[----:B------:R-:W-:Y:S04]  /*38a0*/  LDS.128 R200, [R2.X4+UR4+0x43d0] ;  /* 0x0043d00402c87984 */ /* 0x000fe80008004c00 */
[----:B------:R-:W-:Y:S01]  /*38b0*/  LDS.128 R204, [R2.X4+UR4+0x45d0] ;  /* 0x0045d00402cc7984 */ /* 0x000fe20008004c00 */
[----:B-1----:R-:W-:-:S03]  /*38c0*/  FFMA R0, R84, R4, R229 ;  /* 0x0000000454007223 */ /* 0x002fc600000000e5 */
[----:B------:R-:W-:Y:S01]  /*38d0*/  LDS.128 R208, [R2.X4+UR4+0x47d0] ;  /* 0x0047d00402d07984 */ /* 0x000fe20008004c00 */
[-C--:B--2---:R-:W-:Y:S01]  /*38e0*/  FFMA R228, R84, R108.reuse, R228 ;  /* 0x0000006c54e47223 */ /* 0x084fe200000000e4 */
[C---:B------:R-:W-:Y:S01]  /*38f0*/  FFMA R79, R85.reuse, R5, R0 ;  /* 0x00000005554f7223 */ /* 0x040fe20000000000 */
[-C--:B------:R-:W-:Y:S01]  /*3900*/  FFMA R64, R92, R108.reuse, R64 ;  /* 0x0000006c5c407223 */ /* 0x080fe20000000040 */
[----:B------:R-:W-:Y:S01]  /*3910*/  FFMA R60, R88, R108, R60 ;  /* 0x0000006c583c7223 */ /* 0x000fe2000000003c */
[C---:B------:R-:W-:Y:S01]  /*3920*/  FFMA R81, R85.reuse, R109, R228 ;  /* 0x0000006d55517223 */ /* 0x040fe200000000e4 */
[----:B---3--:R-:W-:Y:S01]  /*3930*/  FFMA R230, R84, R52, R230 ;  /* 0x0000003454e67223 */ /* 0x008fe200000000e6 */
[----:B------:R-:W-:Y:S01]  /*3940*/  FFMA R0, R86, R6, R79 ;  /* 0x0000000656007223 */ /* 0x000fe2000000004f */
[----:B------:R-:W-:Y:S01]  /*3950*/  FFMA R102, R68, R52, R102 ;  /* 0x0000003444667223 */ /* 0x000fe20000000066 */
[----:B----4-:R-:W-:Y:S01]  /*3960*/  FFMA R84, R84, R48, R231 ;  /* 0x0000003054547223 */ /* 0x010fe200000000e7 */
[----:B------:R-:W-:Y:S01]  /*3970*/  FFMA R76, R86, R110, R81 ;  /* 0x0000006e564c7223 */ /* 0x000fe20000000051 */
[----:B------:R-:W-:Y:S01]  /*3980*/  FFMA R77, R85, R53, R230 ;  /* 0x00000035554d7223 */ /* 0x000fe200000000e6 */
[----:B------:R-:W-:Y:S01]  /*3990*/  FFMA R107, R87, R7, R0 ;  /* 0x00000007576b7223 */ /* 0x000fe20000000000 */
[----:B------:R-:W-:Y:S01]  /*39a0*/  FFMA R85, R85, R49, R84 ;  /* 0x0000003155557223 */ /* 0x000fe20000000054 */
[----:B------:R-:W-:Y:S01]  /*39b0*/  FFMA R121, R87, R111, R76 ;  /* 0x0000006f57797223 */ /* 0x000fe2000000004c */
[C---:B------:R-:W-:Y:S01]  /*39c0*/  FFMA R76, R68.reuse, R48, R103 ;  /* 0x00000030444c7223 */ /* 0x040fe20000000067 */
[C---:B------:R-:W-:Y:S01]  /*39d0*/  FFMA R0, R68.reuse, R4, R101 ;  /* 0x0000000444007223 */ /* 0x040fe20000000065 */
[----:B------:R-:W-:Y:S01]  /*39e0*/  FFMA R68, R68, R108, R100 ;  /* 0x0000006c44447223 */ /* 0x000fe20000000064 */
[C---:B------:R-:W-:Y:S01]  /*39f0*/  FFMA R120, R86.reuse, R54, R77 ;  /* 0x0000003656787223 */ /* 0x040fe2000000004d */
[-C--:B------:R-:W-:Y:S01]  /*3a00*/  FFMA R86, R86, R50.reuse, R85 ;  /* 0x0000003256567223 */ /* 0x080fe20000000055 */
[C---:B------:R-:W-:Y:S01]  /*3a10*/  FFMA R81, R69.reuse, R53, R102 ;  /* 0x0000003545517223 */ /* 0x040fe20000000066 */
[C---:B------:R-:W-:Y:S01]  /*3a20*/  FFMA R83, R69.reuse, R49, R76 ;  /* 0x0000003145537223 */ /* 0x040fe2000000004c */
[C---:B------:R-:W-:Y:S01]  /*3a30*/  FFMA R85, R69.reuse, R5, R0 ;  /* 0x0000000545557223 */ /* 0x040fe20000000000 */
[----:B------:R-:W-:Y:S01]  /*3a40*/  FFMA R69, R69, R109, R68 ;  /* 0x0000006d45457223 */ /* 0x000fe20000000044 */
[----:B------:R-:W1:Y:S01]  /*3a50*/  LDS.128 R76, [R2.X4+UR4+0x2000] ;  /* 0x00200004024c7984 */ /* 0x000e620008004c00 */
[----:B------:R-:W-:Y:S01]  /*3a60*/  FFMA R68, R70, R50, R83 ;  /* 0x0000003246447223 */ /* 0x000fe20000000053 */
[----:B------:R-:W-:Y:S01]  /*3a70*/  FFMA R66, R92, R52, R66 ;  /* 0x000000345c427223 */ /* 0x000fe20000000042 */
[C---:B------:R-:W-:Y:S01]  /*3a80*/  FFMA R0, R70.reuse, R110, R69 ;  /* 0x0000006e46007223 */ /* 0x040fe20000000045 */
[----:B------:R-:W-:Y:S01]  /*3a90*/  FFMA R82, R70, R54, R81 ;  /* 0x0000003646527223 */ /* 0x000fe20000000051 */
[C---:B------:R-:W-:Y:S01]  /*3aa0*/  FFMA R81, R71.reuse, R51, R68 ;  /* 0x0000003347517223 */ /* 0x040fe20000000044 */
[C---:B------:R-:W-:Y:S01]  /*3ab0*/  FFMA R68, R92.reuse, R48, R67 ;  /* 0x000000305c447223 */ /* 0x040fe20000000043 */
[----:B------:R-:W-:Y:S01]  /*3ac0*/  FFMA R83, R71, R111, R0 ;  /* 0x0000006f47537223 */ /* 0x000fe20000000000 */
[----:B------:R-:W-:Y:S01]  /*3ad0*/  FFMA R0, R92, R4, R65 ;  /* 0x000000045c007223 */ /* 0x000fe20000000041 */
[----:B------:R-:W-:Y:S01]  /*3ae0*/  FFMA R106, R70, R6, R85 ;  /* 0x00000006466a7223 */ /* 0x000fe20000000055 */
[----:B------:R-:W-:Y:S01]  /*3af0*/  FFMA R65, R93, R53, R66 ;  /* 0x000000355d417223 */ /* 0x000fe20000000042 */
[----:B------:R-:W-:Y:S01]  /*3b00*/  FFMA R82, R71, R55, R82 ;  /* 0x0000003747527223 */ /* 0x000fe20000000052 */
[----:B------:R-:W-:Y:S01]  /*3b10*/  FFMA R85, R93, R5, R0 ;  /* 0x000000055d557223 */ /* 0x000fe20000000000 */
[----:B------:R-:W-:Y:S01]  /*3b20*/  FFMA R106, R71, R7, R106 ;  /* 0x00000007476a7223 */ /* 0x000fe2000000006a */
[C---:B------:R-:W-:Y:S01]  /*3b30*/  FFMA R67, R93.reuse, R49, R68 ;  /* 0x000000315d437223 */ /* 0x040fe20000000044 */
[----:B------:R-:W-:Y:S01]  /*3b40*/  FFMA R0, R94, R54, R65 ;  /* 0x000000365e007223 */ /* 0x000fe20000000041 */
[----:B------:R-:W2:Y:S01]  /*3b50*/  LDS.128 R68, [R2.X4+UR4+0x2200] ;  /* 0x0022000402447984 */ /* 0x000ea20008004c00 */
[----:B------:R-:W-:Y:S01]  /*3b60*/  FFMA R93, R93, R109, R64 ;  /* 0x0000006d5d5d7223 */ /* 0x000fe20000000040 */
[C---:B------:R-:W-:Y:S01]  /*3b70*/  FFMA R62, R88.reuse, R52, R62 ;  /* 0x00000034583e7223 */ /* 0x040fe2000000003e */
[----:B------:R-:W-:Y:S01]  /*3b80*/  FFMA R99, R95, R55, R0 ;  /* 0x000000375f637223 */ /* 0x000fe20000000000 */
[C---:B------:R-:W-:Y:S01]  /*3b90*/  FFMA R64, R88.reuse, R48, R63 ;  /* 0x0000003058407223 */ /* 0x040fe2000000003f */
[----:B------:R-:W-:Y:S01]  /*3ba0*/  FFMA R0, R88, R4, R61 ;  /* 0x0000000458007223 */ /* 0x000fe2000000003d */
[C---:B------:R-:W-:Y:S01]  /*3bb0*/  FFMA R98, R94.reuse, R50, R67 ;  /* 0x000000325e627223 */ /* 0x040fe20000000043 */
[C---:B------:R-:W-:Y:S01]  /*3bc0*/  FFMA R104, R94.reuse, R110, R93 ;  /* 0x0000006e5e687223 */ /* 0x040fe2000000005d */
[----:B------:R-:W-:Y:S01]  /*3bd0*/  FFMA R94, R94, R6, R85 ;  /* 0x000000065e5e7223 */ /* 0x000fe20000000055 */
[C---:B------:R-:W-:Y:S01]  /*3be0*/  FFMA R65, R89.reuse, R53, R62 ;  /* 0x0000003559417223 */ /* 0x040fe2000000003e */
[C---:B------:R-:W-:Y:S01]  /*3bf0*/  FFMA R67, R89.reuse, R49, R64 ;  /* 0x0000003159437223 */ /* 0x040fe20000000040 */
[C---:B------:R-:W-:Y:S01]  /*3c00*/  FFMA R85, R89.reuse, R5, R0 ;  /* 0x0000000559557223 */ /* 0x040fe20000000000 */
[----:B------:R-:W-:Y:S01]  /*3c10*/  FFMA R89, R89, R109, R60 ;  /* 0x0000006d59597223 */ /* 0x000fe2000000003c */
[C---:B------:R-:W-:Y:S01]  /*3c20*/  FFMA R0, R90.reuse, R54, R65 ;  /* 0x000000365a007223 */ /* 0x040fe20000000041 */
[----:B------:R-:W3:Y:S01]  /*3c30*/  LDS.128 R60, [R2.X4+UR4+0x2400] ;  /* 0x00240004023c7984 */ /* 0x000ee20008004c00 */
[C---:B------:R-:W-:Y:S01]  /*3c40*/  FFMA R98, R95.reuse, R51, R98 ;  /* 0x000000335f627223 */ /* 0x040fe20000000062 */
[C---:B------:R-:W-:Y:S01]  /*3c50*/  FFMA R104, R95.reuse, R111, R104 ;  /* 0x0000006f5f687223 */ /* 0x040fe20000000068 */
[----:B------:R-:W-:Y:S01]  /*3c60*/  FFMA R105, R95, R7, R94 ;  /* 0x000000075f697223 */ /* 0x000fe2000000005e */
[----:B------:R-:W4:Y:S01]  /*3c70*/  LDS.128 R100, [R2.X4+UR4+0x2600] ;  /* 0x0026000402647984 */ /* 0x000f220008004c00 */
[-C--:B------:R-:W-:Y:S01]  /*3c80*/  FFMA R95, R91, R55.reuse, R0 ;  /* 0x000000375b5f7223 */ /* 0x080fe20000000000 */
[C---:B------:R-:W-:Y:S01]  /*3c90*/  FFMA R94, R90.reuse, R50, R67 ;  /* 0x000000325a5e7223 */ /* 0x040fe20000000043 */
[C---:B------:R-:W-:Y:S01]  /*3ca0*/  FFMA R96, R90.reuse, R110, R89 ;  /* 0x0000006e5a607223 */ /* 0x040fe20000000059 */
[----:B------:R-:W-:Y:S01]  /*3cb0*/  FFMA R90, R90, R6, R85 ;  /* 0x000000065a5a7223 */ /* 0x000fe20000000055 */
[----:B------:R-:W-:Y:S01]  /*3cc0*/  FFMA R120, R87, R55, R120 ;  /* 0x0000003757787223 */ /* 0x000fe20000000078 */
[C---:B-1----:R-:W-:Y:S01]  /*3cd0*/  FFMA R58, R76.reuse, R52, R58 ;  /* 0x000000344c3a7223 */ /* 0x042fe2000000003a */
        /* <DEDUP_REMOVED lines=8> */
[C---:B------:R-:W-:Y:S01]  /*3d60*/  FFMA R90, R78.reuse, R50, R59 ;  /* 0x000000324e5a7223 */ /* 0x040fe2000000003b */
[C---:B------:R-:W-:Y:S01]  /*3d70*/  FFMA R0, R78.reuse, R54, R57 ;  /* 0x000000364e007223 */ /* 0x040fe20000000039 */
[C---:B------:R-:W-:Y:S01]  /*3d80*/  FFMA R92, R78.reuse, R110, R77 ;  /* 0x0000006e4e5c7223 */ /* 0x040fe2000000004d */
[----:B------:R-:W-:Y:S01]  /*3d90*/  FFMA R78, R78, R6, R65 ;  /* 0x000000064e4e7223 */ /* 0x000fe20000000041 */
[C---:B------:R-:W-:Y:S01]  /*3da0*/  FFMA R94, R91.reuse, R51, R94 ;  /* 0x000000335b5e7223 */ /* 0x040fe2000000005e */
[----:B------:R-:W1:Y:S01]  /*3db0*/  LDS.128 R64, [R2.X4+UR4+0x4000] ;  /* 0x0040000402407984 */ /* 0x000e620008004c00 */
[----:B------:R-:W-:Y:S01]  /*3dc0*/  FFMA R96, R91, R111, R96 ;  /* 0x0000006f5b607223 */ /* 0x000fe20000000060 */
[C---:B--2---:R-:W-:Y:S01]  /*3dd0*/  FFMA R46, R68.reuse, R52, R46 ;  /* 0x00000034442e7223 */ /* 0x044fe2000000002e */
[----:B------:R-:W-:Y:S01]  /*3de0*/  FFMA R91, R79, R55, R0 ;  /* 0x000000374f5b7223 */ /* 0x000fe20000000000 */
[C---:B------:R-:W-:Y:S01]  /*3df0*/  FFMA R0, R68.reuse, R4, R45 ;  /* 0x0000000444007223 */ /* 0x040fe2000000002d */
[----:B------:R-:W-:Y:S01]  /*3e00*/  FFMA R56, R68, R48, R47 ;  /* 0x0000003044387223 */ /* 0x000fe2000000002f */
[----:B------:R-:W-:Y:S01]  /*3e10*/  FFMA R45, R69, R53, R46 ;  /* 0x00000035452d7223 */ /* 0x000fe2000000002e */
[----:B------:R-:W-:Y:S01]  /*3e20*/  FFMA R90, R79, R51, R90 ;  /* 0x000000334f5a7223 */ /* 0x000fe2000000005a */
[----:B------:R-:W-:Y:S01]  /*3e30*/  FFMA R57, R69, R5, R0 ;  /* 0x0000000545397223 */ /* 0x000fe20000000000 */
[C---:B------:R-:W-:Y:S01]  /*3e40*/  FFMA R92, R79.reuse, R111, R92 ;  /* 0x0000006f4f5c7223 */ /* 0x040fe2000000005c */
[----:B------:R-:W-:Y:S01]  /*3e50*/  FFMA R0, R70, R54, R45 ;  /* 0x0000003646007223 */ /* 0x000fe2000000002d */
[----:B------:R-:W-:Y:S01]  /*3e60*/  FFMA R93, R79, R7, R78 ;  /* 0x000000074f5d7223 */ /* 0x000fe2000000004e */
[----:B------:R-:W-:Y:S01]  /*3e70*/  FFMA R44, R68, R108, R44 ;  /* 0x0000006c442c7223 */ /* 0x000fe2000000002c */
[----:B------:R-:W2:Y:S01]  /*3e80*/  LDS.128 R76, [R2.X4+UR4+0x4200] ;  /* 0x00420004024c7984 */ /* 0x000ea20008004c00 */
[----:B------:R-:W-:Y:S01]  /*3e90*/  FFMA R85, R71, R55, R0 ;  /* 0x0000003747557223 */ /* 0x000fe20000000000 */
[C---:B------:R-:W-:Y:S01]  /*3ea0*/  FFMA R47, R69.reuse, R49, R56 ;  /* 0x00000031452f7223 */ /* 0x040fe20000000038 */
[C---:B---3--:R-:W-:Y:S01]  /*3eb0*/  FFMA R42, R60.reuse, R52, R42 ;  /* 0x000000343c2a7223 */ /* 0x048fe2000000002a */
[C---:B------:R-:W-:Y:S01]  /*3ec0*/  FFMA R0, R60.reuse, R4, R41 ;  /* 0x000000043c007223 */ /* 0x040fe20000000029 */
        /* <DEDUP_REMOVED lines=13> */
[C---:B----4-:R-:W-:Y:S01]  /*3fa0*/  FFMA R38, R100.reuse, R52, R38 ;  /* 0x0000003464267223 */ /* 0x050fe20000000026 */
[C---:B------:R-:W-:Y:S01]  /*3fb0*/  FFMA R40, R100.reuse, R48, R39 ;  /* 0x0000003064287223 */ /* 0x040fe20000000027 */
[C---:B------:R-:W-:Y:S01]  /*3fc0*/  FFMA R0, R100.reuse, R4, R37 ;  /* 0x0000000464007223 */ /* 0x040fe20000000025 */
[C---:B------:R-:W-:Y:S01]  /*3fd0*/  FFMA R84, R71.reuse, R51, R84 ;  /* 0x0000003347547223 */ /* 0x040fe20000000054 */
[C---:B------:R-:W-:Y:S01]  /*3fe0*/  FFMA R86, R71.reuse, R111, R86 ;  /* 0x0000006f47567223 */ /* 0x040fe20000000056 */
[----:B------:R-:W-:Y:S01]  /*3ff0*/  FFMA R89, R71, R7, R70 ;  /* 0x0000000747597223 */ /* 0x000fe20000000046 */
[----:B------:R-:W-:Y:S01]  /*4000*/  FFMA R36, R100, R108, R36 ;  /* 0x0000006c64247223 */ /* 0x000fe20000000024 */
[----:B------:R-:W3:Y:S01]  /*4010*/  LDS.128 R68, [R2.X4+UR4+0x4400] ;  /* 0x0044000402447984 */ /* 0x000ee20008004c00 */
[C---:B------:R-:W-:Y:S01]  /*4020*/  FFMA R37, R101.reuse, R53, R38 ;  /* 0x0000003565257223 */ /* 0x040fe20000000026 */
[C---:B------:R-:W-:Y:S01]  /*4030*/  FFMA R39, R101.reuse, R49, R40 ;  /* 0x0000003165277223 */ /* 0x040fe20000000028 */
[C---:B------:R-:W-:Y:S01]  /*4040*/  FFMA R41, R101.reuse, R5, R0 ;  /* 0x0000000565297223 */ /* 0x040fe20000000000 */
[----:B------:R-:W-:Y:S01]  /*4050*/  FFMA R101, R101, R109, R36 ;  /* 0x0000006d65657223 */ /* 0x000fe20000000024 */
[C---:B------:R-:W-:Y:S01]  /*4060*/  FFMA R56, R62.reuse, R50, R43 ;  /* 0x000000323e387223 */ /* 0x040fe2000000002b */
        /* <DEDUP_REMOVED lines=8> */
[----:B------:R-:W-:Y:S01]  /*40f0*/  FFMA R63, R103, R111, R0 ;  /* 0x0000006f673f7223 */ /* 0x000fe20000000000 */
[C---:B-1----:R-:W-:Y:S01]  /*4100*/  FFMA R30, R64.reuse, R52, R30 ;  /* 0x00000034401e7223 */ /* 0x042fe2000000001e */
[C---:B------:R-:W-:Y:S01]  /*4110*/  FFMA R36, R64.reuse, R48, R31 ;  /* 0x0000003040247223 */ /* 0x040fe2000000001f */
[C---:B------:R-:W-:Y:S01]  /*4120*/  FFMA R0, R64.reuse, R4, R29 ;  /* 0x0000000440007223 */ /* 0x040fe2000000001d */
[----:B------:R-:W-:Y:S01]  /*4130*/  FFMA R28, R64, R108, R28 ;  /* 0x0000006c401c7223 */ /* 0x000fe2000000001c */
[C---:B------:R-:W-:Y:S01]  /*4140*/  FFMA R62, R102.reuse, R54, R37 ;  /* 0x00000036663e7223 */ /* 0x040fe20000000025 */
[----:B------:R-:W-:Y:S01]  /*4150*/  FFMA R88, R102, R6, R41 ;  /* 0x0000000666587223 */ /* 0x000fe20000000029 */
[C---:B------:R-:W-:Y:S01]  /*4160*/  FFMA R37, R65.reuse, R53, R30 ;  /* 0x0000003541257223 */ /* 0x040fe2000000001e */
[C---:B------:R-:W-:Y:S01]  /*4170*/  FFMA R39, R65.reuse, R49, R36 ;  /* 0x0000003141277223 */ /* 0x040fe20000000024 */
[C---:B------:R-:W-:Y:S01]  /*4180*/  FFMA R41, R65.reuse, R5, R0 ;  /* 0x0000000541297223 */ /* 0x040fe20000000000 */
[----:B------:R-:W-:Y:S01]  /*4190*/  FFMA R65, R65, R109, R28 ;  /* 0x0000006d41417223 */ /* 0x000fe2000000001c */
[----:B--2---:R-:W-:Y:S01]  /*41a0*/  FFMA R34, R76, R52, R34 ;  /* 0x000000344c227223 */ /* 0x004fe20000000022 */
[----:B------:R-:W1:Y:S01]  /*41b0*/  LDS.128 R28, [R2.X4+UR4+0x4600] ;  /* 0x00460004021c7984 */ /* 0x000e620008004c00 */
[C---:B------:R-:W-:Y:S01]  /*41c0*/  FFMA R36, R66.reuse, R50, R39 ;  /* 0x0000003242247223 */ /* 0x040fe20000000027 */
[----:B------:R-:W-:Y:S01]  /*41d0*/  FFMA R0, R66, R110, R65 ;  /* 0x0000006e42007223 */ /* 0x000fe20000000041 */
[----:B------:R-:W-:Y:S01]  /*41e0*/  FFMA R32, R76, R108, R32 ;  /* 0x0000006c4c207223 */ /* 0x000fe20000000020 */
[----:B------:R-:W-:Y:S01]  /*41f0*/  FFMA R46, R66, R54, R37 ;  /* 0x00000036422e7223 */ /* 0x000fe20000000025 */
[C---:B------:R-:W-:Y:S01]  /*4200*/  FFMA R45, R67.reuse, R51, R36 ;  /* 0x00000033432d7223 */ /* 0x040fe20000000024 */
[----:B------:R-:W-:Y:S01]  /*4210*/  FFMA R47, R67, R111, R0 ;  /* 0x0000006f432f7223 */ /* 0x000fe20000000000 */
[C---:B------:R-:W-:Y:S01]  /*4220*/  FFMA R36, R76.reuse, R48, R35 ;  /* 0x000000304c247223 */ /* 0x040fe20000000023 */
[----:B------:R-:W-:Y:S01]  /*4230*/  FFMA R0, R76, R4, R33 ;  /* 0x000000044c007223 */ /* 0x000fe20000000021 */
[----:B------:R-:W-:Y:S01]  /*4240*/  FFMA R60, R66, R6, R41 ;  /* 0x00000006423c7223 */ /* 0x000fe20000000029 */
[C---:B------:R-:W-:Y:S01]  /*4250*/  FFMA R33, R77.reuse, R53, R34 ;  /* 0x000000354d217223 */ /* 0x040fe20000000022 */
[C---:B------:R-:W-:Y:S01]  /*4260*/  FFMA R35, R77.reuse, R49, R36 ;  /* 0x000000314d237223 */ /* 0x040fe20000000024 */
[C---:B------:R-:W-:Y:S01]  /*4270*/  FFMA R37, R77.reuse, R5, R0 ;  /* 0x000000054d257223 */ /* 0x040fe20000000000 */
[----:B------:R-:W-:Y:S01]  /*4280*/  FFMA R77, R77, R109, R32 ;  /* 0x0000006d4d4d7223 */ /* 0x000fe20000000020 */
[C---:B------:R-:W-:Y:S01]  /*4290*/  FFMA R46, R67.reuse, R55, R46 ;  /* 0x00000037432e7223 */ /* 0x040fe2000000002e */
[----:B------:R-:W-:Y:S01]  /*42a0*/  FFMA R60, R67, R7, R60 ;  /* 0x00000007433c7223 */ /* 0x000fe2000000003c */
[C---:B------:R-:W-:Y:S01]  /*42b0*/  FFMA R32, R78.reuse, R50, R35 ;  /* 0x000000324e207223 */ /* 0x040fe20000000023 */
[----:B------:R-:W2:Y:S01]  /*42c0*/  LDS.128 R64, [R2.X4+UR4+0x6000] ;  /* 0x0060000402407984 */ /* 0x000ea20008004c00 */
[----:B------:R-:W-:Y:S01]  /*42d0*/  FFMA R0, R78, R110, R77 ;  /* 0x0000006e4e007223 */ /* 0x000fe2000000004d */
[C---:B---3--:R-:W-:Y:S01]  /*42e0*/  FFMA R22, R68.reuse, R52, R22 ;  /* 0x0000003444167223 */ /* 0x048fe20000000016 */
[C---:B------:R-:W-:Y:S01]  /*42f0*/  FFMA R41, R79.reuse, R51, R32 ;  /* 0x000000334f297223 */ /* 0x040fe20000000020 */
[C---:B------:R-:W-:Y:S01]  /*4300*/  FFMA R32, R68.reuse, R48, R23 ;  /* 0x0000003044207223 */ /* 0x040fe20000000017 */
[----:B------:R-:W-:Y:S01]  /*4310*/  FFMA R43, R79, R111, R0 ;  /* 0x0000006f4f2b7223 */ /* 0x000fe20000000000 */
        /* <DEDUP_REMOVED lines=13> */
[C---:B------:R-:W-:Y:S01]  /*43f0*/  FFMA R34, R70.reuse, R54, R35 ;  /* 0x0000003646227223 */ /* 0x040fe20000000023 */
[----:B------:R-:W-:Y:S01]  /*4400*/  LDS.128 R100, [R2.X4+UR4+0x10] ;  /* 0x0000100402647984 */ /* 0x000fe20008004c00 */
        /* <DEDUP_REMOVED lines=13> */
[----:B------:R-:W-:Y:S01]  /*44e0*/  FFMA R30, R30, R6, R29 ;  /* 0x000000061e1e7223 */ /* 0x000fe2000000001d */
[-C--:B------:R-:W-:Y:S01]  /*44f0*/  FFMA R18, R116, R52.reuse, R18 ;  /* 0x0000003474127223 */ /* 0x080fe20000000012 */
[C---:B------:R-:W-:Y:S01]  /*4500*/  FFMA R28, R31.reuse, R55, R28 ;  /* 0x000000371f1c7223 */ /* 0x040fe2000000001c */
[C---:B------:R-:W-:Y:S01]  /*4510*/  FFMA R29, R31.reuse, R51, R24 ;  /* 0x000000331f1d7223 */ /* 0x040fe20000000018 */
[C---:B------:R-:W-:Y:S01]  /*4520*/  FFMA R30, R31.reuse, R7, R30 ;  /* 0x000000071f1e7223 */ /* 0x040fe2000000001e */
[----:B------:R-:W-:Y:S01]  /*4530*/  FFMA R31, R31, R111, R0 ;  /* 0x0000006f1f1f7223 */ /* 0x000fe20000000000 */
[C---:B--2---:R-:W-:Y:S01]  /*4540*/  FFMA R10, R64.reuse, R52, R10 ;  /* 0x00000034400a7223 */ /* 0x044fe2000000000a */
        /* <DEDUP_REMOVED lines=10> */
[----:B------:R-:W1:Y:S01]  /*45f0*/  LDS.128 R8, [R2.X4+UR4+0x6600] ;  /* 0x0066000402087984 */ /* 0x000e620008004c00 */
[C---:B------:R-:W-:Y:S01]  /*4600*/  FFMA R27, R67.reuse, R55, R0 ;  /* 0x00000037431b7223 */ /* 0x040fe20000000000 */
[----:B------:R-:W-:Y:S01]  /*4610*/  FFMA R66, R66, R6, R65 ;  /* 0x0000000642427223 */ /* 0x000fe20000000041 */
[----:B------:R-:W-:Y:S01]  /*4620*/  FFMA R36, R67, R51, R36 ;  /* 0x0000003343247223 */ /* 0x000fe20000000024 */
[C---:B---3--:R-:W-:Y:S01]  /*4630*/  FFMA R12, R20.reuse, R108, R12 ;  /* 0x0000006c140c7223 */ /* 0x048fe2000000000c */
        /* <DEDUP_REMOVED lines=10> */
[----:B------:R-:W2:Y:S01]  /*46e0*/  LDS.128 R12, [R80+0x210] ;  /* 0x00021000500c7984 */ /* 0x000ea20000000c00 */
        /* <DEDUP_REMOVED lines=8> */
[----:B------:R-:W3:Y:S01]  /*4770*/  LDS.128 R64, [R80+0x410] ;  /* 0x0004100050407984 */ /* 0x000ee20000000c00 */
[----:B------:R-:W-:Y:S01]  /*4780*/  FFMA R19, R116, R108, R16 ;  /* 0x0000006c74137223 */ /* 0x000fe20000000010 */
[----:B------:R-:W-:Y:S01]  /*4790*/  FFMA R116, R117, R53, R18 ;  /* 0x0000003575747223 */ /* 0x000fe20000000012 */
[C---:B------:R-:W-:Y:S01]  /*47a0*/  FFMA R0, R23.reuse, R55, R0 ;  /* 0x0000003717007223 */ /* 0x040fe20000000000 */
[----:B------:R-:W4:Y:S01]  /*47b0*/  LDS.128 R68, [R80+0x610] ;  /* 0x0006100050447984 */ /* 0x000f220000000c00 */
[C---:B------:R-:W-:Y:S01]  /*47c0*/  FFMA R24, R23.reuse, R51, R24 ;  /* 0x0000003317187223 */ /* 0x040fe20000000018 */
[C---:B------:R-:W-:Y:S01]  /*47d0*/  FFMA R25, R23.reuse, R7, R25 ;  /* 0x0000000717197223 */ /* 0x040fe20000000019 */
[----:B------:R-:W-:Y:S01]  /*47e0*/  FFMA R26, R23, R111, R26 ;  /* 0x0000006f171a7223 */ /* 0x000fe2000000001a */
[C---:B------:R-:W-:Y:S01]  /*47f0*/  FFMA R16, R117.reuse, R49, R20 ;  /* 0x0000003175107223 */ /* 0x040fe20000000014 */
[C---:B------:R-:W-:Y:S01]  /*4800*/  FFMA R18, R117.reuse, R5, R21 ;  /* 0x0000000575127223 */ /* 0x040fe20000000015 */
[----:B------:R-:W-:Y:S01]  /*4810*/  FFMA R17, R117, R109, R19 ;  /* 0x0000006d75117223 */ /* 0x000fe20000000013 */
[----:B------:R-:W5:Y:S01]  /*4820*/  LDS.128 R20, [R2.X4+UR4+0x210] ;  /* 0x0002100402147984 */ /* 0x000f620008004c00 */
[C---:B------:R-:W-:Y:S01]  /*4830*/  FFMA R117, R118.reuse, R50, R16 ;  /* 0x0000003276757223 */ /* 0x040fe20000000010 */
[C---:B------:R-:W-:Y:S01]  /*4840*/  FFMA R116, R118.reuse, R54, R116 ;  /* 0x0000003676747223 */ /* 0x040fe20000000074 */
[C---:B------:R-:W-:Y:S01]  /*4850*/  FFMA R16, R118.reuse, R6, R18 ;  /* 0x0000000676107223 */ /* 0x040fe20000000012 */
[----:B------:R-:W-:Y:S01]  /*4860*/  FFMA R17, R118, R110, R17 ;  /* 0x0000006e76117223 */ /* 0x000fe20000000011 */
[C---:B-1----:R-:W-:Y:S01]  /*4870*/  FFMA R4, R8.reuse, R4, R73 ;  /* 0x0000000408047223 */ /* 0x042fe20000000049 */
[C---:B------:R-:W-:Y:S01]  /*4880*/  FFMA R116, R119.reuse, R55, R116 ;  /* 0x0000003777747223 */ /* 0x040fe20000000074 */
[C---:B------:R-:W-:Y:S01]  /*4890*/  FFMA R117, R119.reuse, R51, R117 ;  /* 0x0000003377757223 */ /* 0x040fe20000000075 */
[C---:B------:R-:W-:Y:S01]  /*48a0*/  FFMA R118, R119.reuse, R7, R16 ;  /* 0x0000000777767223 */ /* 0x040fe20000000010 */
[C---:B------:R-:W-:Y:S01]  /*48b0*/  FFMA R52, R8.reuse, R52, R74 ;  /* 0x0000003408347223 */ /* 0x040fe2000000004a */
[C---:B------:R-:W-:Y:S01]  /*48c0*/  FFMA R48, R8.reuse, R48, R75 ;  /* 0x0000003008307223 */ /* 0x040fe2000000004b */
[----:B------:R-:W-:Y:S01]  /*48d0*/  FFMA R119, R119, R111, R17 ;  /* 0x0000006f77777223 */ /* 0x000fe20000000011 */
[----:B------:R-:W-:Y:S01]  /*48e0*/  FFMA R8, R8, R108, R72 ;  /* 0x0000006c08087223 */ /* 0x000fe20000000048 */
[C---:B------:R-:W-:Y:S01]  /*48f0*/  FFMA R5, R9.reuse, R5, R4 ;  /* 0x0000000509057223 */ /* 0x040fe20000000004 */
[----:B------:R-:W1:Y:S01]  /*4900*/  LDS.128 R16, [R2.X4+UR4+0x410] ;  /* 0x0004100402107984 */ /* 0x000e620008004c00 */
        /* <DEDUP_REMOVED lines=8> */
[C---:B--2---:R-:W-:Y:S01]  /*4990*/  FFMA R6, R100.reuse, R12, R107 ;  /* 0x0000000c64067223 */ /* 0x044fe2000000006b */
[C---:B------:R-:W-:Y:S01]  /*49a0*/  FFMA R4, R100.reuse, R112, R121 ;  /* 0x0000007064047223 */ /* 0x040fe20000000079 */
[C---:B------:R-:W-:Y:S01]  /*49b0*/  FFMA R108, R11.reuse, R55, R108 ;  /* 0x000000370b6c7223 */ /* 0x040fe2000000006c */
[C---:B------:R-:W-:Y:S01]  /*49c0*/  FFMA R109, R11.reuse, R51, R50 ;  /* 0x000000330b6d7223 */ /* 0x040fe20000000032 */
[----:B------:R-:W-:Y:S01]  /*49d0*/  FFMA R111, R11, R111, R10 ;  /* 0x0000006f0b6f7223 */ /* 0x000fe2000000000a */
[----:B------:R-:W-:Y:S01]  /*49e0*/  FFMA R44, R79, R7, R44 ;  /* 0x000000074f2c7223 */ /* 0x000fe2000000002c */
[C---:B------:R-:W-:Y:S01]  /*49f0*/  FFMA R11, R101.reuse, R13, R6 ;  /* 0x0000000d650b7223 */ /* 0x040fe20000000006 */
[C---:B------:R-:W-:Y:S01]  /*4a00*/  FFMA R33, R101.reuse, R113, R4 ;  /* 0x0000007165217223 */ /* 0x040fe20000000004 */
[----:B---3--:R-:W-:Y:S01]  /*4a10*/  FFMA R120, R100, R64, R120 ;  /* 0x0000004064787223 */ /* 0x008fe20000000078 */
[----:B------:R-:W2:Y:S01]  /*4a20*/  LDS.128 R4, [R2.X4+UR4+0x610] ;  /* 0x0006100402047984 */ /* 0x000ea20008004c00 */
[----:B------:R-:W-:Y:S01]  /*4a30*/  FFMA R8, R102, R14, R11 ;  /* 0x0000000e66087223 */ /* 0x000fe2000000000b */
[----:B----4-:R-:W-:Y:S01]  /*4a40*/  FFMA R100, R100, R68, R87 ;  /* 0x0000004464647223 */ /* 0x010fe20000000057 */
[----:B------:R-:W-:Y:S01]  /*4a50*/  FFMA R9, R101, R65, R120 ;  /* 0x0000004165097223 */ /* 0x000fe20000000078 */
[C---:B------:R-:W-:Y:S01]  /*4a60*/  FFMA R10, R102.reuse, R114, R33 ;  /* 0x00000072660a7223 */ /* 0x040fe20000000021 */
[----:B------:R-:W-:Y:S01]  /*4a70*/  FFMA R87, R103, R15, R8 ;  /* 0x0000000f67577223 */ /* 0x000fe20000000008 */
[----:B------:R-:W-:Y:S01]  /*4a80*/  FFMA R101, R101, R69, R100 ;  /* 0x0000004565657223 */ /* 0x000fe20000000064 */
[----:B------:R-:W-:Y:S01]  /*4a90*/  FFMA R48, R102, R66, R9 ;  /* 0x0000004266307223 */ /* 0x000fe20000000009 */
[C---:B-----5:R-:W-:Y:S01]  /*4aa0*/  FFMA R82, R20.reuse, R64, R82 ;  /* 0x0000004014527223 */ /* 0x060fe20000000052 */
[C---:B------:R-:W-:Y:S01]  /*4ab0*/  FFMA R8, R20.reuse, R68, R81 ;  /* 0x0000004414087223 */ /* 0x040fe20000000051 */
        /* <DEDUP_REMOVED lines=8> */
[C---:B------:R-:W-:Y:S01]  /*4b40*/  FFMA R101, R103.reuse, R67, R48 ;  /* 0x0000004367657223 */ /* 0x040fe20000000030 */
[----:B------:R-:W3:Y:S01]  /*4b50*/  LDS.128 R8, [R2.X4+UR4+0x2010] ;  /* 0x0020100402087984 */ /* 0x000ee20008004c00 */
[-C--:B------:R-:W-:Y:S01]  /*4b60*/  FFMA R103, R103, R71.reuse, R32 ;  /* 0x0000004767677223 */ /* 0x080fe20000000020 */
[C---:B------:R-:W-:Y:S01]  /*4b70*/  FFMA R32, R22.reuse, R66, R33 ;  /* 0x0000004216207223 */ /* 0x040fe20000000021 */
[C---:B------:R-:W-:Y:S01]  /*4b80*/  FFMA R20, R22.reuse, R70, R49 ;  /* 0x0000004616147223 */ /* 0x040fe20000000031 */
        /* <DEDUP_REMOVED lines=8> */
[----:B------:R-:W-:Y:S01]  /*4c10*/  FFMA R42, R79, R55, R42 ;  /* 0x000000374f2a7223 */ /* 0x000fe2000000002a */
[C---:B------:R-:W-:Y:S01]  /*4c20*/  FFMA R79, R23.reuse, R67, R32 ;  /* 0x00000043174f7223 */ /* 0x040fe20000000020 */
[----:B------:R-:W-:Y:S01]  /*4c30*/  FFMA R82, R23, R115, R82 ;  /* 0x0000007317527223 */ /* 0x000fe20000000052 */
[C---:B------:R-:W-:Y:S01]  /*4c40*/  FFMA R33, R17.reuse, R65, R22 ;  /* 0x0000004111217223 */ /* 0x040fe20000000016 */
[C---:B------:R-:W-:Y:S01]  /*4c50*/  FFMA R49, R17.reuse, R69, R98 ;  /* 0x0000004511317223 */ /* 0x040fe20000000062 */
[C---:B------:R-:W-:Y:S01]  /*4c60*/  FFMA R51, R17.reuse, R13, R20 ;  /* 0x0000000d11337223 */ /* 0x040fe20000000014 */
[----:B------:R-:W-:Y:S01]  /*4c70*/  FFMA R17, R17, R113, R104 ;  /* 0x0000007111117223 */ /* 0x000fe20000000068 */
[----:B------:R-:W1:Y:S01]  /*4c80*/  LDS.128 R20, [R2.X4+UR4+0x2210] ;  /* 0x0022100402147984 */ /* 0x000e620008004c00 */
[C---:B------:R-:W-:Y:S01]  /*4c90*/  FFMA R32, R18.reuse, R66, R33 ;  /* 0x0000004212207223 */ /* 0x040fe20000000021 */
[C---:B------:R-:W-:Y:S01]  /*4ca0*/  FFMA R76, R18.reuse, R70, R49 ;  /* 0x00000046124c7223 */ /* 0x040fe20000000031 */
[C---:B------:R-:W-:Y:S01]  /*4cb0*/  FFMA R16, R18.reuse, R114, R17 ;  /* 0x0000007212107223 */ /* 0x040fe20000000011 */
[----:B------:R-:W-:Y:S01]  /*4cc0*/  FFMA R78, R18, R14, R51 ;  /* 0x0000000e124e7223 */ /* 0x000fe20000000033 */
[C---:B--2---:R-:W-:Y:S01]  /*4cd0*/  FFMA R18, R4.reuse, R64, R95 ;  /* 0x0000004004127223 */ /* 0x044fe2000000005f */
        /* <DEDUP_REMOVED lines=10> */
[----:B------:R-:W2:Y:S01]  /*4d80*/  LDS.128 R16, [R2.X4+UR4+0x2410] ;  /* 0x0024100402107984 */ /* 0x000ea20008004c00 */
[----:B------:R-:W-:Y:S01]  /*4d90*/  FFMA R5, R5, R113, R96 ;  /* 0x0000007105057223 */ /* 0x000fe20000000060 */
[C---:B------:R-:W-:Y:S01]  /*4da0*/  FFMA R32, R6.reuse, R66, R33 ;  /* 0x0000004206207223 */ /* 0x040fe20000000021 */
[C---:B------:R-:W-:Y:S01]  /*4db0*/  FFMA R48, R6.reuse, R70, R49 ;  /* 0x0000004606307223 */ /* 0x040fe20000000031 */
[C---:B------:R-:W-:Y:S01]  /*4dc0*/  FFMA R74, R6.reuse, R14, R51 ;  /* 0x0000000e064a7223 */ /* 0x040fe20000000033 */
[----:B------:R-:W-:Y:S01]  /*4dd0*/  FFMA R4, R6, R114, R5 ;  /* 0x0000007206047223 */ /* 0x000fe20000000005 */
[C---:B---3--:R-:W-:Y:S01]  /*4de0*/  FFMA R6, R8.reuse, R64, R91 ;  /* 0x0000004008067223 */ /* 0x048fe2000000005b */
[C---:B------:R-:W-:Y:S01]  /*4df0*/  FFMA R90, R8.reuse, R68, R90 ;  /* 0x00000044085a7223 */ /* 0x040fe2000000005a */
[C---:B------:R-:W-:Y:S01]  /*4e00*/  FFMA R92, R8.reuse, R112, R92 ;  /* 0x00000070085c7223 */ /* 0x040fe2000000005c */
[----:B------:R-:W-:Y:S01]  /*4e10*/  FFMA R73, R7, R115, R4 ;  /* 0x0000007307497223 */ /* 0x000fe20000000004 */
[----:B------:R-:W-:Y:S01]  /*4e20*/  FFMA R4, R8, R12, R93 ;  /* 0x0000000c08047223 */ /* 0x000fe2000000005d */
[C---:B------:R-:W-:Y:S01]  /*4e30*/  FFMA R49, R9.reuse, R65, R6 ;  /* 0x0000004109317223 */ /* 0x040fe20000000006 */
[----:B------:R-:W-:Y:S01]  /*4e40*/  FFMA R51, R9, R69, R90 ;  /* 0x0000004509337223 */ /* 0x000fe2000000005a */
[----:B------:R-:W-:Y:S01]  /*4e50*/  FFMA R32, R7, R67, R32 ;  /* 0x0000004307207223 */ /* 0x000fe20000000020 */
[C---:B------:R-:W-:Y:S01]  /*4e60*/  FFMA R53, R9.reuse, R13, R4 ;  /* 0x0000000d09357223 */ /* 0x040fe20000000004 */
[----:B------:R-:W-:Y:S01]  /*4e70*/  FFMA R9, R9, R113, R92 ;  /* 0x0000007109097223 */ /* 0x000fe2000000005c */
        /* <DEDUP_REMOVED lines=20> */
[----:B------:R-:W1:Y:S01]  /*4fc0*/  LDS.128 R8, [R2.X4+UR4+0x4010] ;  /* 0x0040100402087984 */ /* 0x000e620008004c00 */
[C---:B------:R-:W-:Y:S01]  /*4fd0*/  FFMA R20, R22.reuse, R70, R51 ;  /* 0x0000004616147223 */ /* 0x040fe20000000033 */
[C---:B------:R-:W-:Y:S01]  /*4fe0*/  FFMA R92, R22.reuse, R114, R21 ;  /* 0x00000072165c7223 */ /* 0x040fe20000000015 */
[----:B------:R-:W-:Y:S01]  /*4ff0*/  FFMA R22, R22, R14, R53 ;  /* 0x0000000e16167223 */ /* 0x000fe20000000035 */
[C---:B--2---:R-:W-:Y:S01]  /*5000*/  FFMA R56, R16.reuse, R68, R56 ;  /* 0x0000004410387223 */ /* 0x044fe20000000038 */
[C---:B------:R-:W-:Y:S01]  /*5010*/  FFMA R91, R23.reuse, R71, R20 ;  /* 0x00000047175b7223 */ /* 0x040fe20000000014 */
[C---:B------:R-:W-:Y:S01]  /*5020*/  FFMA R20, R16.reuse, R12, R59 ;  /* 0x0000000c10147223 */ /* 0x040fe2000000003b */
        /* <DEDUP_REMOVED lines=10> */
[----:B------:R-:W2:Y:S01]  /*50d0*/  LDS.128 R56, [R2.X4+UR4+0x4210] ;  /* 0x0042100402387984 */ /* 0x000ea20008004c00 */
[C---:B------:R-:W-:Y:S01]  /*50e0*/  FFMA R16, R18.reuse, R70, R23 ;  /* 0x0000004612107223 */ /* 0x040fe20000000017 */
[C---:B------:R-:W-:Y:S01]  /*50f0*/  FFMA R86, R18.reuse, R114, R17 ;  /* 0x0000007212567223 */ /* 0x040fe20000000011 */
[----:B------:R-:W-:Y:S01]  /*5100*/  FFMA R18, R18, R14, R49 ;  /* 0x0000000e12127223 */ /* 0x000fe20000000031 */
[C---:B------:R-:W-:Y:S01]  /*5110*/  FFMA R84, R19.reuse, R67, R84 ;  /* 0x0000004313547223 */ /* 0x040fe20000000054 */
[C---:B------:R-:W-:Y:S01]  /*5120*/  FFMA R85, R19.reuse, R71, R16 ;  /* 0x0000004713557223 */ /* 0x040fe20000000010 */
[C---:B---3--:R-:W-:Y:S01]  /*5130*/  FFMA R62, R4.reuse, R64, R62 ;  /* 0x00000040043e7223 */ /* 0x048fe2000000003e */
[C---:B------:R-:W-:Y:S01]  /*5140*/  FFMA R16, R4.reuse, R68, R61 ;  /* 0x0000004404107223 */ /* 0x040fe2000000003d */
[C---:B------:R-:W-:Y:S01]  /*5150*/  FFMA R88, R4.reuse, R12, R88 ;  /* 0x0000000c04587223 */ /* 0x040fe20000000058 */
[----:B------:R-:W-:Y:S01]  /*5160*/  FFMA R4, R4, R112, R63 ;  /* 0x0000007004047223 */ /* 0x000fe2000000003f */
[C---:B------:R-:W-:Y:S01]  /*5170*/  FFMA R86, R19.reuse, R115, R86 ;  /* 0x0000007313567223 */ /* 0x040fe20000000056 */
        /* <DEDUP_REMOVED lines=12> */
[C---:B-1----:R-:W-:Y:S01]  /*5240*/  FFMA R46, R8.reuse, R64, R46 ;  /* 0x00000040082e7223 */ /* 0x042fe2000000002e */
        /* <DEDUP_REMOVED lines=39> */
[C---:B------:R-:W-:Y:S01]  /*54c0*/  FFMA R35, R21.reuse, R69, R16 ;  /* 0x0000004515237223 */ /* 0x040fe20000000010 */
[C---:B------:R-:W-:Y:S01]  /*54d0*/  FFMA R39, R21.reuse, R65, R34 ;  /* 0x0000004115277223 */ /* 0x040fe20000000022 */
[----:B------:R-:W3:Y:S01]  /*54e0*/  LDS.128 R16, [R2.X4+UR4+0x6210] ;  /* 0x0062100402107984 */ /* 0x000ee20008004c00 */
        /* <DEDUP_REMOVED lines=20> */
[----:B------:R-:W1:Y:S01]  /*5630*/  LDS.128 R28, [R2.X4+UR4+0x6410] ;  /* 0x00641004021c7984 */ /* 0x000e620008004c00 */
[C---:B------:R-:W-:Y:S01]  /*5640*/  FFMA R34, R6.reuse, R70, R21 ;  /* 0x0000004606227223 */ /* 0x040fe20000000015 */
[----:B------:R-:W-:Y:S01]  /*5650*/  FFMA R6, R6, R14, R5 ;  /* 0x0000000e06067223 */ /* 0x000fe20000000005 */
[C---:B------:R-:W-:Y:S01]  /*5660*/  FFMA R35, R7.reuse, R67, R4 ;  /* 0x0000004307237223 */ /* 0x040fe20000000004 */
[C---:B------:R-:W-:Y:S01]  /*5670*/  FFMA R40, R7.reuse, R115, R40 ;  /* 0x0000007307287223 */ /* 0x040fe20000000028 */
[C---:B--2---:R-:W-:Y:S01]  /*5680*/  FFMA R36, R8.reuse, R68, R36 ;  /* 0x0000004408247223 */ /* 0x044fe20000000024 */
        /* <DEDUP_REMOVED lines=14> */
[C---:B---3--:R-:W-:Y:S01]  /*5770*/  FFMA R26, R16.reuse, R112, R26 ;  /* 0x00000070101a7223 */ /* 0x048fe2000000001a */
        /* <DEDUP_REMOVED lines=13> */
[----:B------:R-:W-:Y:S01]  /*5850*/  LDS.128 R96, [R2.X4+UR4+0x20] ;  /* 0x0000200402607984 */ /* 0x000fe20008004c00 */
[C---:B------:R-:W-:Y:S01]  /*5860*/  FFMA R25, R18.reuse, R14, R25 ;  /* 0x0000000e12197223 */ /* 0x040fe20000000019 */
[----:B------:R-:W-:Y:S01]  /*5870*/  FFMA R0, R18, R70, R17 ;  /* 0x0000004612007223 */ /* 0x000fe20000000011 */
[C---:B------:R-:W-:Y:S01]  /*5880*/  FFMA R24, R19.reuse, R67, R24 ;  /* 0x0000004313187223 */ /* 0x040fe20000000018 */
[----:B------:R-:W3:Y:S01]  /*5890*/  LDS.128 R8, [R80+0x220] ;  /* 0x0002200050087984 */ /* 0x000ee20000000c00 */
[----:B------:R-:W-:Y:S01]  /*58a0*/  FFMA R25, R19, R15, R25 ;  /* 0x0000000f13197223 */ /* 0x000fe20000000019 */
[C---:B-1----:R-:W-:Y:S01]  /*58b0*/  FFMA R16, R28.reuse, R64, R116 ;  /* 0x000000401c107223 */ /* 0x042fe20000000074 */
[C---:B------:R-:W-:Y:S01]  /*58c0*/  FFMA R117, R28.reuse, R68, R117 ;  /* 0x000000441c757223 */ /* 0x040fe20000000075 */
[----:B------:R-:W1:Y:S01]  /*58d0*/  LDS.128 R60, [R80+0x620] ;  /* 0x00062000503c7984 */ /* 0x000e620000000c00 */
[C---:B------:R-:W-:Y:S01]  /*58e0*/  FFMA R17, R28.reuse, R112, R119 ;  /* 0x000000701c117223 */ /* 0x040fe20000000077 */
[----:B------:R-:W-:Y:S01]  /*58f0*/  FFMA R18, R28, R12, R118 ;  /* 0x0000000c1c127223 */ /* 0x000fe20000000076 */
[C---:B------:R-:W-:Y:S01]  /*5900*/  FFMA R16, R29.reuse, R65, R16 ;  /* 0x000000411d107223 */ /* 0x040fe20000000010 */
[----:B------:R-:W4:Y:S01]  /*5910*/  LDS.128 R104, [R80+0x20] ;  /* 0x0000200050687984 */ /* 0x000f220000000c00 */
[C---:B------:R-:W-:Y:S01]  /*5920*/  FFMA R28, R29.reuse, R69, R117 ;  /* 0x000000451d1c7223 */ /* 0x040fe20000000075 */
[C---:B------:R-:W-:Y:S01]  /*5930*/  FFMA R17, R29.reuse, R113, R17 ;  /* 0x000000711d117223 */ /* 0x040fe20000000011 */
[----:B------:R-:W-:Y:S01]  /*5940*/  FFMA R18, R29, R13, R18 ;  /* 0x0000000d1d127223 */ /* 0x000fe20000000012 */
[----:B------:R-:W5:Y:S01]  /*5950*/  LDS.128 R52, [R80+0x420] ;  /* 0x0004200050347984 */ /* 0x000f620000000c00 */
[C---:B------:R-:W-:Y:S01]  /*5960*/  FFMA R29, R30.reuse, R66, R16 ;  /* 0x000000421e1d7223 */ /* 0x040fe20000000010 */
[C---:B------:R-:W-:Y:S01]  /*5970*/  FFMA R28, R30.reuse, R70, R28 ;  /* 0x000000461e1c7223 */ /* 0x040fe2000000001c */
[C---:B------:R-:W-:Y:S01]  /*5980*/  FFMA R16, R30.reuse, R14, R18 ;  /* 0x0000000e1e107223 */ /* 0x040fe20000000012 */
[----:B------:R-:W5:Y:S01]  /*5990*/  LDS.128 R20, [R2.X4+UR4+0x220] ;  /* 0x0002200402147984 */ /* 0x000f620008004c00 */
[----:B------:R-:W-:Y:S01]  /*59a0*/  FFMA R17, R30, R114, R17 ;  /* 0x000000721e117223 */ /* 0x000fe20000000011 */
[C---:B------:R-:W-:Y:S01]  /*59b0*/  FFMA R28, R31.reuse, R71, R28 ;  /* 0x000000471f1c7223 */ /* 0x040fe2000000001c */
[C---:B------:R-:W-:Y:S01]  /*59c0*/  FFMA R29, R31.reuse, R67, R29 ;  /* 0x000000431f1d7223 */ /* 0x040fe2000000001d */
[----:B------:R-:W-:Y:S01]  /*59d0*/  FFMA R30, R31, R15, R16 ;  /* 0x0000000f1f1e7223 */ /* 0x000fe20000000010 */
[C---:B--2---:R-:W-:Y:S01]  /*59e0*/  FFMA R110, R4.reuse, R12, R110 ;  /* 0x0000000c046e7223 */ /* 0x044fe2000000006e */
[C---:B------:R-:W-:Y:S01]  /*59f0*/  FFMA R109, R4.reuse, R68, R109 ;  /* 0x00000044046d7223 */ /* 0x040fe2000000006d */
[C---:B------:R-:W-:Y:S01]  /*5a00*/  FFMA R108, R4.reuse, R64, R108 ;  /* 0x00000040046c7223 */ /* 0x040fe2000000006c */
[C---:B------:R-:W-:Y:S01]  /*5a10*/  FFMA R0, R19.reuse, R71, R0 ;  /* 0x0000004713007223 */ /* 0x040fe20000000000 */
[-C--:B------:R-:W-:Y:S01]  /*5a20*/  FFMA R26, R19, R115.reuse, R26 ;  /* 0x00000073131a7223 */ /* 0x080fe2000000001a */
[----:B------:R-:W-:Y:S01]  /*5a30*/  FFMA R31, R31, R115, R17 ;  /* 0x000000731f1f7223 */ /* 0x000fe20000000011 */
[----:B------:R-:W-:Y:S01]  /*5a40*/  FFMA R4, R4, R112, R111 ;  /* 0x0000007004047223 */ /* 0x000fe2000000006f */
[----:B------:R-:W2:Y:S01]  /*5a50*/  LDS.128 R16, [R2.X4+UR4+0x420] ;  /* 0x0004200402107984 */ /* 0x000ea20008004c00 */
        /* <DEDUP_REMOVED lines=13> */
[----:B------:R-:W-:Y:S01]  /*5b30*/  LDS.128 R108, [R80+0x30] ;  /* 0x00003000506c7984 */ /* 0x000fe20000000c00 */
[----:B-1----:R-:W-:-:S02]  /*5b40*/  FFMA R6, R96, R60, R103 ;  /* 0x0000003c60067223 */ /* 0x002fc40000000067 */
[C---:B------:R-:W-:Y:S01]  /*5b50*/  FFMA R15, R97.reuse, R9, R4 ;  /* 0x00000009610f7223 */ /* 0x040fe20000000004 */
[----:B------:R-:W-:Y:S01]  /*5b60*/  LDS.128 R212, [R2.X4+UR4+0x61d0] ;  /* 0x0061d00402d47984 */ /* 0x000fe20008004c00 */
[----:B----4-:R-:W-:Y:S01]  /*5b70*/  FFMA R102, R96, R104, R102 ;  /* 0x0000006860667223 */ /* 0x010fe20000000066 */
[C---:B------:R-:W-:Y:S01]  /*5b80*/  FFMA R13, R97.reuse, R61, R6 ;  /* 0x0000003d610d7223 */ /* 0x040fe20000000006 */
[----:B------:R-:W-:Y:S01]  /*5b90*/  FFMA R12, R98, R10, R15 ;  /* 0x0000000a620c7223 */ /* 0x000fe2000000000f */
[----:B------:R-:W1:Y:S01]  /*5ba0*/  LDS.128 R4, [R2.X4+UR4+0x620] ;  /* 0x0006200402047984 */ /* 0x000e620008004c00 */
[----:B-----5:R-:W-:Y:S01]  /*5bb0*/  FFMA R96, R96, R52, R101 ;  /* 0x0000003460607223 */ /* 0x020fe20000000065 */
[----:B------:R-:W-:Y:S01]  /*5bc0*/  FFMA R65, R97, R105, R102 ;  /* 0x0000006961417223 */ /* 0x000fe20000000066 */
[C---:B------:R-:W-:Y:S01]  /*5bd0*/  FFMA R66, R98.reuse, R62, R13 ;  /* 0x0000003e62427223 */ /* 0x040fe2000000000d */
[----:B------:R-:W-:Y:S01]  /*5be0*/  FFMA R87, R99, R11, R12 ;  /* 0x0000000b63577223 */ /* 0x000fe2000000000c */
[----:B------:R-:W-:Y:S01]  /*5bf0*/  FFMA R97, R97, R53, R96 ;  /* 0x0000003561617223 */ /* 0x000fe20000000060 */
        /* <DEDUP_REMOVED lines=8> */
[----:B------:R-:W-:Y:S01]  /*5c80*/  FFMA R64, R20, R52, R79 ;  /* 0x0000003414407223 */ /* 0x000fe2000000004f */
[C---:B------:R-:W-:Y:S01]  /*5c90*/  FFMA R69, R21.reuse, R9, R12 ;  /* 0x0000000915457223 */ /* 0x040fe2000000000c */
[C---:B------:R-:W-:Y:S01]  /*5ca0*/  FFMA R65, R21.reuse, R61, R14 ;  /* 0x0000003d15417223 */ /* 0x040fe2000000000e */
[----:B--2---:R-:W-:Y:S01]  /*5cb0*/  FFMA R76, R16, R60, R76 ;  /* 0x0000003c104c7223 */ /* 0x004fe2000000004c */
[C---:B------:R-:W-:Y:S01]  /*5cc0*/  FFMA R67, R21.reuse, R53, R64 ;  /* 0x0000003515437223 */ /* 0x040fe20000000040 */
[----:B------:R-:W2:Y:S01]  /*5cd0*/  LDS.128 R12, [R2.X4+UR4+0x2020] ;  /* 0x00202004020c7984 */ /* 0x000ea20008004c00 */
        /* <DEDUP_REMOVED lines=9> */
[C---:B------:R-:W-:Y:S01]  /*5d70*/  FFMA R82, R23.reuse, R107, R82 ;  /* 0x0000006b17527223 */ /* 0x040fe20000000052 */
[----:B------:R-:W-:Y:S01]  /*5d80*/  FFMA R83, R23, R11, R22 ;  /* 0x0000000b17537223 */ /* 0x000fe20000000016 */
        /* <DEDUP_REMOVED lines=25> */
[C---:B------:R-:W-:Y:S01]  /*5f20*/  FFMA R74, R6.reuse, R10, R67 ;  /* 0x0000000a064a7223 */ /* 0x040fe20000000043 */
[----:B------:R-:W-:Y:S01]  /*5f30*/  FFMA R4, R6, R106, R5 ;  /* 0x0000006a06047223 */ /* 0x000fe20000000005 */
[----:B------:R-:W-:Y:S01]  /*5f40*/  FFMA R32, R7, R55, R32 ;  /* 0x0000003707207223 */ /* 0x000fe20000000020 */
[C---:B--2---:R-:W-:Y:S01]  /*5f50*/  FFMA R94, R12.reuse, R60, R94 ;  /* 0x0000003c0c5e7223 */ /* 0x044fe2000000005e */
        /* <DEDUP_REMOVED lines=8> */
[----:B------:R-:W-:Y:S01]  /*5fe0*/  FFMA R74, R7, R11, R74 ;  /* 0x0000000b074a7223 */ /* 0x000fe2000000004a */
[----:B------:R-:W-:Y:S01]  /*5ff0*/  FFMA R13, R13, R105, R12 ;  /* 0x000000690d0d7223 */ /* 0x000fe2000000000c */
[----:B------:R-:W2:Y:S01]  /*6000*/  LDS.128 R4, [R2.X4+UR4+0x2620] ;  /* 0x0026200402047984 */ /* 0x000ea20008004c00 */
[C---:B------:R-:W-:Y:S01]  /*6010*/  FFMA R64, R14.reuse, R54, R67 ;  /* 0x000000360e407223 */ /* 0x040fe20000000043 */
[C---:B------:R-:W-:Y:S01]  /*6020*/  FFMA R70, R14.reuse, R62, R65 ;  /* 0x0000003e0e467223 */ /* 0x040fe20000000041 */
[C---:B------:R-:W-:Y:S01]  /*6030*/  FFMA R12, R14.reuse, R106, R13 ;  /* 0x0000006a0e0c7223 */ /* 0x040fe2000000000d */
[----:B------:R-:W-:Y:S01]  /*6040*/  FFMA R72, R14, R10, R69 ;  /* 0x0000000a0e487223 */ /* 0x000fe20000000045 */
[C---:B---3--:R-:W-:Y:S01]  /*6050*/  FFMA R14, R20.reuse, R60, R91 ;  /* 0x0000003c140e7223 */ /* 0x048fe2000000005b */
        /* <DEDUP_REMOVED lines=9> */
[C---:B------:R-:W-:Y:S01]  /*60f0*/  FFMA R67, R21.reuse, R53, R90 ;  /* 0x0000003515437223 */ /* 0x040fe2000000005a */
[----:B------:R-:W3:Y:S01]  /*6100*/  LDS.128 R12, [R2.X4+UR4+0x4020] ;  /* 0x00402004020c7984 */ /* 0x000ee20008004c00 */
        /* <DEDUP_REMOVED lines=9> */
[----:B------:R-:W-:Y:S01]  /*61a0*/  FFMA R20, R16, R8, R89 ;  /* 0x0000000810147223 */ /* 0x000fe20000000059 */
        /* <DEDUP_REMOVED lines=18> */
[C---:B------:R-:W-:Y:S01]  /*62d0*/  FFMA R64, R19.reuse, R55, R64 ;  /* 0x0000003713407223 */ /* 0x040fe20000000040 */
        /* <DEDUP_REMOVED lines=54> */
[----:B------:R-:W2:Y:S01]  /*6640*/  LDS.128 R12, [R2.X4+UR4+0x6220] ;  /* 0x00622004020c7984 */ /* 0x000ea20008004c00 */
        /* <DEDUP_REMOVED lines=11> */
[C---:B------:R-:W-:Y:S01]  /*6700*/  FFMA R34, R4.reuse, R60, R34 ;  /* 0x0000003c04227223 */ /* 0x040fe20000000022 */
[----:B------:R-:W-:Y:S01]  /*6710*/  FFMA R4, R4, R8, R39 ;  /* 0x0000000804047223 */ /* 0x000fe20000000027 */
[----:B------:R-:W-:Y:S01]  /*6720*/  FFMA R44, R23, R11, R44 ;  /* 0x0000000b172c7223 */ /* 0x000fe2000000002c */
[C---:B------:R-:W-:Y:S01]  /*6730*/  FFMA R21, R5.reuse, R53, R20 ;  /* 0x0000003505157223 */ /* 0x040fe20000000014 */
[----:B------:R-:W3:Y:S01]  /*6740*/  LDS.128 R88, [R2.X4+UR4+0x6420] ;  /* 0x0064200402587984 */ /* 0x000ee20008004c00 */
        /* <DEDUP_REMOVED lines=8> */
[C---:B-1----:R-:W-:Y:S01]  /*67d0*/  FFMA R4, R16.reuse, R60, R27 ;  /* 0x0000003c10047223 */ /* 0x042fe2000000001b */
        /* <DEDUP_REMOVED lines=14> */
[----:B------:R-:W-:Y:S01]  /*68c0*/  FFMA R18, R18, R10, R17 ;  /* 0x0000000a12127223 */ /* 0x000fe20000000011 */
[C---:B--2---:R-:W-:Y:S01]  /*68d0*/  FFMA R26, R12.reuse, R104, R26 ;  /* 0x000000680c1a7223 */ /* 0x044fe2000000001a */
        /* <DEDUP_REMOVED lines=8> */
[----:B------:R-:W2:Y:S01]  /*6960*/  LDS.128 R100, [R2.X4+UR4+0x30] ;  /* 0x0000300402647984 */ /* 0x000ea20008004c00 */
[C---:B------:R-:W-:Y:S01]  /*6970*/  FFMA R25, R13.reuse, R9, R16 ;  /* 0x000000090d197223 */ /* 0x040fe20000000010 */
[C---:B------:R-:W-:Y:S01]  /*6980*/  FFMA R26, R14.reuse, R106, R19 ;  /* 0x0000006a0e1a7223 */ /* 0x040fe20000000013 */
[----:B------:R-:W-:Y:S01]  /*6990*/  FFMA R0, R14, R62, R17 ;  /* 0x0000003e0e007223 */ /* 0x000fe20000000011 */
[----:B------:R-:W-:Y:S01]  /*69a0*/  LDS.128 R56, [R80+0x630] ;  /* 0x0006300050387984 */ /* 0x000fe20000000c00 */
[----:B------:R-:W-:Y:S01]  /*69b0*/  FFMA R24, R12, R52, R24 ;  /* 0x000000340c187223 */ /* 0x000fe20000000018 */
[----:B---3--:R-:W-:Y:S01]  /*69c0*/  FFMA R28, R88, R60, R28 ;  /* 0x0000003c581c7223 */ /* 0x008fe2000000001c */
[----:B------:R-:W-:Y:S01]  /*69d0*/  FFMA R25, R14, R10, R25 ;  /* 0x0000000a0e197223 */ /* 0x000fe20000000019 */
[----:B------:R-:W3:Y:S01]  /*69e0*/  LDS.128 R16, [R80+0x230] ;  /* 0x0002300050107984 */ /* 0x000ee20000000c00 */
[----:B------:R-:W-:Y:S01]  /*69f0*/  FFMA R13, R13, R53, R24 ;  /* 0x000000350d0d7223 */ /* 0x000fe20000000018 */
[----:B------:R-:W-:Y:S01]  /*6a00*/  FFMA R12, R88, R52, R29 ;  /* 0x00000034580c7223 */ /* 0x000fe2000000001d */
[----:B------:R-:W-:Y:S01]  /*6a10*/  FFMA R0, R15, R63, R0 ;  /* 0x0000003f0f007223 */ /* 0x000fe20000000000 */
[----:B------:R-:W4:Y:S01]  /*6a20*/  LDS.128 R20, [R80+0x430] ;  /* 0x0004300050147984 */ /* 0x000f220000000c00 */
[----:B------:R-:W-:Y:S01]  /*6a30*/  FFMA R24, R14, R54, R13 ;  /* 0x000000360e187223 */ /* 0x000fe2000000000d */
[C---:B------:R-:W-:Y:S01]  /*6a40*/  FFMA R13, R88.reuse, R104, R31 ;  /* 0x00000068580d7223 */ /* 0x040fe2000000001f */
[----:B------:R-:W-:Y:S01]  /*6a50*/  FFMA R14, R88, R8, R30 ;  /* 0x00000008580e7223 */ /* 0x000fe2000000001e */
[C---:B------:R-:W-:Y:S01]  /*6a60*/  FFMA R88, R89.reuse, R61, R28 ;  /* 0x0000003d59587223 */ /* 0x040fe2000000001c */
[C---:B------:R-:W-:Y:S01]  /*6a70*/  FFMA R12, R89.reuse, R53, R12 ;  /* 0x00000035590c7223 */ /* 0x040fe2000000000c */
[----:B------:R-:W5:Y:S01]  /*6a80*/  LDS.128 R28, [R2.X4+UR4+0x230] ;  /* 0x00023004021c7984 */ /* 0x000f620008004c00 */
        /* <DEDUP_REMOVED lines=8> */
[----:B------:R-:W-:Y:S01]  /*6b10*/  FFMA R24, R15, R55, R24 ;  /* 0x000000370f187223 */ /* 0x000fe20000000018 */
[-C--:B------:R-:W-:Y:S01]  /*6b20*/  FFMA R90, R91, R11.reuse, R12 ;  /* 0x0000000b5b5a7223 */ /* 0x080fe2000000000c */
[C---:B-1----:R-:W-:Y:S01]  /*6b30*/  FFMA R114, R4.reuse, R8, R114 ;  /* 0x0000000804727223 */ /* 0x042fe20000000072 */
[C---:B------:R-:W-:Y:S01]  /*6b40*/  FFMA R112, R4.reuse, R60, R112 ;  /* 0x0000003c04707223 */ /* 0x040fe20000000070 */
[C---:B------:R-:W-:Y:S01]  /*6b50*/  FFMA R113, R4.reuse, R52, R113 ;  /* 0x0000003404717223 */ /* 0x040fe20000000071 */
[----:B------:R-:W-:Y:S01]  /*6b60*/  FFMA R4, R4, R104, R115 ;  /* 0x0000006804047223 */ /* 0x000fe20000000073 */
[C---:B------:R-:W-:Y:S01]  /*6b70*/  FFMA R25, R15.reuse, R11, R25 ;  /* 0x0000000b0f197223 */ /* 0x040fe20000000019 */
[-C--:B------:R-:W-:Y:S01]  /*6b80*/  FFMA R26, R15, R107.reuse, R26 ;  /* 0x0000006b0f1a7223 */ /* 0x080fe2000000001a */
        /* <DEDUP_REMOVED lines=14> */
[C---:B---3--:R-:W-:Y:S01]  /*6c70*/  FFMA R4, R100.reuse, R16, R87 ;  /* 0x0000001064047223 */ /* 0x048fe20000000057 */
[C---:B------:R-:W-:Y:S01]  /*6c80*/  FFMA R6, R100.reuse, R56, R97 ;  /* 0x0000003864067223 */ /* 0x040fe20000000061 */
[----:B------:R-:W-:Y:S01]  /*6c90*/  FFMA R106, R7, R11, R10 ;  /* 0x0000000b076a7223 */ /* 0x000fe2000000000a */
[----:B----4-:R-:W-:Y:S01]  /*6ca0*/  FFMA R100, R100, R20, R99 ;  /* 0x0000001464647223 */ /* 0x010fe20000000063 */
[C---:B------:R-:W-:Y:S01]  /*6cb0*/  FFMA R7, R101.reuse, R17, R4 ;  /* 0x0000001165077223 */ /* 0x040fe20000000004 */
[C---:B------:R-:W-:Y:S01]  /*6cc0*/  FFMA R5, R101.reuse, R57, R6 ;  /* 0x0000003965057223 */ /* 0x040fe20000000006 */
        /* <DEDUP_REMOVED lines=11> */
[C---:B-----5:R-:W-:Y:S01]  /*6d80*/  FFMA R6, R28.reuse, R56, R81 ;  /* 0x000000381c067223 */ /* 0x060fe20000000051 */
[C---:B------:R-:W-:Y:S01]  /*6d90*/  FFMA R4, R28.reuse, R16, R83 ;  /* 0x000000101c047223 */ /* 0x040fe20000000053 */
[C---:B------:R-:W-:Y:S01]  /*6da0*/  FFMA R52, R28.reuse, R20, R79 ;  /* 0x000000141c347223 */ /* 0x040fe2000000004f */
        /* <DEDUP_REMOVED lines=8> */
[----:B------:R-:W-:Y:S01]  /*6e30*/  LDS.128 R112, [R80+0x240] ;  /* 0x0002400050707984 */ /* 0x000fe20000000c00 */
        /* <DEDUP_REMOVED lines=172> */
[----:B------:R-:W-:Y:S01]  /*7900*/  LDS.128 R92, [R2.X4+UR4+0x40] ;  /* 0x00004004025c7984 */ /* 0x000fe20008004c00 */
        /* <DEDUP_REMOVED lines=17> */
[C---:B---3--:R-:W-:Y:S01]  /*7a20*/  FFMA R26, R4.reuse, R108, R26 ;  /* 0x0000006c041a7223 */ /* 0x048fe2000000001a */
        /* <DEDUP_REMOVED lines=8> */
[----:B------:R-:W3:Y:S01]  /*7ab0*/  LDS.128 R36, [R80+0x640] ;  /* 0x0006400050247984 */ /* 0x000ee20000000c00 */
[C---:B------:R-:W-:Y:S01]  /*7ac0*/  FFMA R25, R5.reuse, R17, R8 ;  /* 0x0000001105197223 */ /* 0x040fe20000000008 */
[C---:B------:R-:W-:Y:S01]  /*7ad0*/  FFMA R26, R6.reuse, R110, R11 ;  /* 0x0000006e061a7223 */ /* 0x040fe2000000000b */
[----:B------:R-:W-:Y:S01]  /*7ae0*/  FFMA R0, R6, R58, R9 ;  /* 0x0000003a06007223 */ /* 0x000fe20000000009 */
[----:B------:R-:W-:Y:S01]  /*7af0*/  LDS.128 R28, [R80+0x440] ;  /* 0x00044000501c7984 */ /* 0x000fe20000000c00 */
[----:B------:R-:W-:Y:S01]  /*7b00*/  FFMA R24, R4, R20, R24 ;  /* 0x0000001404187223 */ /* 0x000fe20000000018 */
[----:B-1----:R-:W-:Y:S01]  /*7b10*/  FFMA R88, R96, R56, R88 ;  /* 0x0000003860587223 */ /* 0x002fe20000000058 */
[----:B------:R-:W-:Y:S01]  /*7b20*/  FFMA R25, R6, R18, R25 ;  /* 0x0000001206197223 */ /* 0x000fe20000000019 */
[----:B------:R-:W1:Y:S01]  /*7b30*/  LDS.128 R8, [R80+0x40] ;  /* 0x0000400050087984 */ /* 0x000e620000000c00 */
        /* <DEDUP_REMOVED lines=9> */
[----:B------:R-:W4:Y:S01]  /*7bd0*/  LDS.128 R88, [R2.X4+UR4+0x240] ;  /* 0x0002400402587984 */ /* 0x000f220008004c00 */
        /* <DEDUP_REMOVED lines=9> */
[----:B------:R-:W-:Y:S01]  /*7c70*/  FFMA R98, R99, R19, R4 ;  /* 0x0000001363627223 */ /* 0x000fe20000000004 */
[-C--:B------:R-:W-:Y:S01]  /*7c80*/  FFMA R26, R7, R111.reuse, R26 ;  /* 0x0000006f071a7223 */ /* 0x080fe2000000001a */
[C---:B--2---:R-:W-:Y:S01]  /*7c90*/  FFMA R106, R12.reuse, R16, R106 ;  /* 0x000000100c6a7223 */ /* 0x044fe2000000006a */
[C---:B------:R-:W-:Y:S01]  /*7ca0*/  FFMA R104, R12.reuse, R56, R104 ;  /* 0x000000380c687223 */ /* 0x040fe20000000068 */
[C---:B------:R-:W-:Y:S01]  /*7cb0*/  FFMA R105, R12.reuse, R20, R105 ;  /* 0x000000140c697223 */ /* 0x040fe20000000069 */
[----:B------:R-:W-:Y:S01]  /*7cc0*/  FFMA R12, R12, R108, R107 ;  /* 0x0000006c0c0c7223 */ /* 0x000fe2000000006b */
        /* <DEDUP_REMOVED lines=11> */
[C---:B---3--:R-:W-:Y:S01]  /*7d80*/  FFMA R12, R92.reuse, R36, R101 ;  /* 0x000000245c0c7223 */ /* 0x048fe20000000065 */
[C---:B------:R-:W-:Y:S01]  /*7d90*/  FFMA R108, R15.reuse, R59, R108 ;  /* 0x0000003b0f6c7223 */ /* 0x040fe2000000006c */
[C---:B------:R-:W-:Y:S01]  /*7da0*/  FFMA R109, R15.reuse, R23, R22 ;  /* 0x000000170f6d7223 */ /* 0x040fe20000000016 */
[C---:B-1----:R-:W-:Y:S01]  /*7db0*/  FFMA R102, R92.reuse, R8, R102 ;  /* 0x000000085c667223 */ /* 0x042fe20000000066 */
        /* <DEDUP_REMOVED lines=12> */
[-C--:B------:R-:W-:Y:S01]  /*7e80*/  FFMA R92, R115, R95.reuse, R92 ;  /* 0x0000005f735c7223 */ /* 0x080fe2000000005c */
[-C--:B------:R-:W-:Y:S01]  /*7e90*/  FFMA R93, R39, R95.reuse, R20 ;  /* 0x0000005f275d7223 */ /* 0x080fe20000000014 */
[-C--:B------:R-:W-:Y:S01]  /*7ea0*/  FFMA R94, R11, R95.reuse, R12 ;  /* 0x0000005f0b5e7223 */ /* 0x080fe2000000000c */
[----:B------:R-:W-:Y:S01]  /*7eb0*/  FFMA R95, R31, R95, R14 ;  /* 0x0000005f1f5f7223 */ /* 0x000fe2000000000e */
[C---:B----4-:R-:W-:Y:S01]  /*7ec0*/  FFMA R14, R88.reuse, R36, R81 ;  /* 0x00000024580e7223 */ /* 0x050fe20000000051 */
        /* <DEDUP_REMOVED lines=29> */
[-C--:B------:R-:W-:Y:S01]  /*80a0*/  FFMA R79, R115, R7.reuse, R4 ;  /* 0x00000007734f7223 */ /* 0x080fe20000000004 */
[C---:B-1----:R-:W-:Y:S01]  /*80b0*/  FFMA R4, R16.reuse, R36, R33 ;  /* 0x0000002410047223 */ /* 0x042fe20000000021 */
[C---:B------:R-:W-:Y:S01]  /*80c0*/  FFMA R74, R16.reuse, R112, R74 ;  /* 0x00000070104a7223 */ /* 0x040fe2000000004a */
[C---:B------:R-:W-:Y:S01]  /*80d0*/  FFMA R32, R16.reuse, R28, R32 ;  /* 0x0000001c10207223 */ /* 0x040fe20000000020 */
[----:B------:R-:W-:Y:S01]  /*80e0*/  FFMA R16, R16, R8, R73 ;  /* 0x0000000810107223 */ /* 0x000fe20000000049 */
[----:B------:R-:W-:Y:S01]  /*80f0*/  FFMA R77, R31, R7, R56 ;  /* 0x000000071f4d7223 */ /* 0x000fe20000000038 */
[----:B------:R-:W-:Y:S01]  /*8100*/  FFMA R59, R17, R113, R74 ;  /* 0x00000071113b7223 */ /* 0x000fe2000000004a */
[-C--:B------:R-:W-:Y:S01]  /*8110*/  FFMA R78, R39, R7.reuse, R78 ;  /* 0x00000007274e7223 */ /* 0x080fe2000000004e */
[----:B------:R-:W-:Y:S01]  /*8120*/  FFMA R81, R11, R7, R6 ;  /* 0x000000070b517223 */ /* 0x000fe20000000006 */
[C---:B------:R-:W-:Y:S01]  /*8130*/  FFMA R33, R17.reuse, R37, R4 ;  /* 0x0000002511217223 */ /* 0x040fe20000000004 */
[C---:B------:R-:W-:Y:S01]  /*8140*/  FFMA R57, R17.reuse, R29, R32 ;  /* 0x0000001d11397223 */ /* 0x040fe20000000020 */
[----:B------:R-:W1:Y:S01]  /*8150*/  LDS.128 R4, [R2.X4+UR4+0x2440] ;  /* 0x0024400402047984 */ /* 0x000e620008004c00 */
[----:B------:R-:W-:Y:S01]  /*8160*/  FFMA R17, R17, R9, R16 ;  /* 0x0000000911117223 */ /* 0x000fe20000000010 */
[C---:B------:R-:W-:Y:S01]  /*8170*/  FFMA R16, R18.reuse, R114, R59 ;  /* 0x0000007212107223 */ /* 0x040fe2000000003b */
[C---:B------:R-:W-:Y:S01]  /*8180*/  FFMA R32, R18.reuse, R30, R57 ;  /* 0x0000001e12207223 */ /* 0x040fe20000000039 */
[C---:B------:R-:W-:Y:S01]  /*8190*/  FFMA R56, R18.reuse, R38, R33 ;  /* 0x0000002612387223 */ /* 0x040fe20000000021 */
[----:B------:R-:W-:Y:S01]  /*81a0*/  FFMA R76, R18, R10, R17 ;  /* 0x0000000a124c7223 */ /* 0x000fe20000000011 */
[-C--:B------:R-:W-:Y:S01]  /*81b0*/  FFMA R75, R115, R19.reuse, R16 ;  /* 0x00000013734b7223 */ /* 0x080fe20000000010 */
[C---:B---3--:R-:W-:Y:S01]  /*81c0*/  FFMA R16, R12.reuse, R28, R69 ;  /* 0x0000001c0c107223 */ /* 0x048fe20000000045 */
[-C--:B------:R-:W-:Y:S01]  /*81d0*/  FFMA R32, R31, R19.reuse, R32 ;  /* 0x000000131f207223 */ /* 0x080fe20000000020 */
[-C--:B------:R-:W-:Y:S01]  /*81e0*/  FFMA R33, R39, R19.reuse, R56 ;  /* 0x0000001327217223 */ /* 0x080fe20000000038 */
        /* <DEDUP_REMOVED lines=11> */
[-C--:B------:R-:W-:Y:S01]  /*82a0*/  FFMA R71, R31, R15.reuse, R56 ;  /* 0x0000000f1f477223 */ /* 0x080fe20000000038 */
[C---:B------:R-:W-:Y:S01]  /*82b0*/  FFMA R72, R14.reuse, R38, R57 ;  /* 0x000000260e487223 */ /* 0x040fe20000000039 */
[----:B------:R-:W-:Y:S01]  /*82c0*/  FFMA R74, R14, R10, R13 ;  /* 0x0000000a0e4a7223 */ /* 0x000fe2000000000d */
[-C--:B------:R-:W-:Y:S01]  /*82d0*/  FFMA R73, R115, R15.reuse, R12 ;  /* 0x0000000f73497223 */ /* 0x080fe2000000000c */
[C---:B--2---:R-:W-:Y:S01]  /*82e0*/  FFMA R12, R20.reuse, R28, R65 ;  /* 0x0000001c140c7223 */ /* 0x044fe20000000041 */
[C---:B------:R-:W-:Y:S01]  /*82f0*/  FFMA R68, R20.reuse, R112, R68 ;  /* 0x0000007014447223 */ /* 0x040fe20000000044 */
[C---:B------:R-:W-:Y:S01]  /*8300*/  FFMA R66, R20.reuse, R36, R66 ;  /* 0x0000002414427223 */ /* 0x040fe20000000042 */
[----:B------:R-:W-:Y:S01]  /*8310*/  FFMA R20, R20, R8, R67 ;  /* 0x0000000814147223 */ /* 0x000fe20000000043 */
[-C--:B------:R-:W-:Y:S01]  /*8320*/  FFMA R72, R39, R15.reuse, R72 ;  /* 0x0000000f27487223 */ /* 0x080fe20000000048 */
        /* <DEDUP_REMOVED lines=14> */
[-C--:B------:R-:W-:Y:S01]  /*8410*/  FFMA R67, R31, R23.reuse, R56 ;  /* 0x000000171f437223 */ /* 0x080fe20000000038 */
[-C--:B------:R-:W-:Y:S01]  /*8420*/  FFMA R68, R39, R23.reuse, R68 ;  /* 0x0000001727447223 */ /* 0x080fe20000000044 */
        /* <DEDUP_REMOVED lines=25> */
[----:B------:R-:W-:Y:S01]  /*85c0*/  FFMA R16, R18, R114, R53 ;  /* 0x0000007212107223 */ /* 0x000fe20000000035 */
[-C--:B------:R-:W-:Y:S01]  /*85d0*/  FFMA R53, R31, R19.reuse, R20 ;  /* 0x000000131f357223 */ /* 0x080fe20000000014 */
[----:B--2---:R-:W-:Y:S01]  /*85e0*/  FFMA R52, R12, R112, R52 ;  /* 0x000000700c347223 */ /* 0x004fe20000000034 */
[C---:B------:R-:W-:Y:S01]  /*85f0*/  FFMA R54, R18.reuse, R38, R21 ;  /* 0x0000002612367223 */ /* 0x040fe20000000015 */
[----:B------:R-:W-:Y:S01]  /*8600*/  FFMA R64, R18, R10, R17 ;  /* 0x0000000a12407223 */ /* 0x000fe20000000011 */
[----:B------:R-:W-:Y:S01]  /*8610*/  FFMA R55, R115, R19, R16 ;  /* 0x0000001373377223 */ /* 0x000fe20000000010 */
[C---:B------:R-:W-:Y:S01]  /*8620*/  FFMA R46, R12.reuse, R36, R46 ;  /* 0x000000240c2e7223 */ /* 0x040fe2000000002e */
[C---:B------:R-:W-:Y:S01]  /*8630*/  FFMA R16, R12.reuse, R28, R45 ;  /* 0x0000001c0c107223 */ /* 0x040fe2000000002d */
[----:B------:R-:W-:Y:S01]  /*8640*/  FFMA R12, R12, R8, R47 ;  /* 0x000000080c0c7223 */ /* 0x000fe2000000002f */
[----:B------:R-:W-:Y:S01]  /*8650*/  FFMA R21, R13, R113, R52 ;  /* 0x000000710d157223 */ /* 0x000fe20000000034 */
[-C--:B------:R-:W-:Y:S01]  /*8660*/  FFMA R54, R39, R19.reuse, R54 ;  /* 0x0000001327367223 */ /* 0x080fe20000000036 */
[----:B------:R-:W-:Y:S01]  /*8670*/  FFMA R64, R11, R19, R64 ;  /* 0x000000130b407223 */ /* 0x000fe20000000040 */
        /* <DEDUP_REMOVED lines=13> */
[-C--:B------:R-:W-:Y:S01]  /*8750*/  FFMA R45, R31, R15.reuse, R16 ;  /* 0x0000000f1f2d7223 */ /* 0x080fe20000000010 */
        /* <DEDUP_REMOVED lines=34> */
[-C--:B------:R-:W-:Y:S01]  /*8980*/  FFMA R42, R31, R7.reuse, R42 ;  /* 0x000000071f2a7223 */ /* 0x080fe2000000002a */
        /* <DEDUP_REMOVED lines=12> */
[-C--:B------:R-:W-:Y:S01]  /*8a50*/  FFMA R34, R39, R63.reuse, R34 ;  /* 0x0000003f27227223 */ /* 0x080fe20000000022 */
[-C--:B------:R-:W-:Y:S01]  /*8a60*/  FFMA R40, R11, R63.reuse, R40 ;  /* 0x0000003f0b287223 */ /* 0x080fe20000000028 */
        /* <DEDUP_REMOVED lines=14> */
[C---:B------:R-:W-:Y:S01]  /*8b50*/  FFMA R0, R12.reuse, R36, R0 ;  /* 0x000000240c007223 */ /* 0x040fe20000000000 */
[----:B------:R-:W1:Y:S01]  /*8b60*/  LDS.128 R4, [R2.X4+UR4+0x6640] ;  /* 0x0066400402047984 */ /* 0x000e620008004c00 */
[-C--:B------:R-:W-:Y:S01]  /*8b70*/  FFMA R60, R31, R23.reuse, R60 ;  /* 0x000000171f3c7223 */ /* 0x080fe2000000003c */
[-C--:B------:R-:W-:Y:S01]  /*8b80*/  FFMA R61, R11, R23.reuse, R22 ;  /* 0x000000170b3d7223 */ /* 0x080fe20000000016 */
        /* <DEDUP_REMOVED lines=8> */
[----:B------:R-:W-:Y:S01]  /*8c10*/  FFMA R13, R13, R29, R24 ;  /* 0x0000001d0d0d7223 */ /* 0x000fe20000000018 */
[----:B------:R-:W-:Y:S01]  /*8c20*/  LDS.128 R100, [R2.X4+UR4+0x50] ;  /* 0x0000500402647984 */ /* 0x000fe20008004c00 */
[----:B--2---:R-:W-:Y:S01]  /*8c30*/  FFMA R96, R84, R36, R96 ;  /* 0x0000002454607223 */ /* 0x004fe20000000060 */
[C---:B------:R-:W-:Y:S01]  /*8c40*/  FFMA R17, R14.reuse, R10, R17 ;  /* 0x0000000a0e117223 */ /* 0x040fe20000000011 */
[----:B------:R-:W-:Y:S01]  /*8c50*/  FFMA R16, R14, R30, R13 ;  /* 0x0000001e0e107223 */ /* 0x000fe2000000000d */
[----:B------:R-:W2:Y:S01]  /*8c60*/  LDS.128 R20, [R80+0x50] ;  /* 0x0000500050147984 */ /* 0x000ea20000000c00 */
[C---:B------:R-:W-:Y:S01]  /*8c70*/  FFMA R14, R84.reuse, R28, R97 ;  /* 0x0000001c540e7223 */ /* 0x040fe20000000061 */
[C---:B------:R-:W-:Y:S01]  /*8c80*/  FFMA R12, R84.reuse, R8, R99 ;  /* 0x00000008540c7223 */ /* 0x040fe20000000063 */
[----:B------:R-:W-:Y:S01]  /*8c90*/  FFMA R13, R84, R112, R98 ;  /* 0x00000070540d7223 */ /* 0x000fe20000000062 */
[----:B------:R-:W3:Y:S01]  /*8ca0*/  LDS.128 R48, [R80+0x650] ;  /* 0x0006500050307984 */ /* 0x000ee20000000c00 */
[C---:B------:R-:W-:Y:S01]  /*8cb0*/  FFMA R84, R85.reuse, R37, R96 ;  /* 0x0000002555547223 */ /* 0x040fe20000000060 */
[C---:B------:R-:W-:Y:S01]  /*8cc0*/  FFMA R14, R85.reuse, R29, R14 ;  /* 0x0000001d550e7223 */ /* 0x040fe2000000000e */
[C---:B------:R-:W-:Y:S01]  /*8cd0*/  FFMA R12, R85.reuse, R9, R12 ;  /* 0x00000009550c7223 */ /* 0x040fe2000000000c */
[----:B------:R-:W4:Y:S01]  /*8ce0*/  LDS.128 R104, [R80+0x250] ;  /* 0x0002500050687984 */ /* 0x000f220000000c00 */
[----:B------:R-:W-:Y:S01]  /*8cf0*/  FFMA R13, R85, R113, R13 ;  /* 0x00000071550d7223 */ /* 0x000fe2000000000d */
[C---:B------:R-:W-:Y:S01]  /*8d00*/  FFMA R84, R86.reuse, R38, R84 ;  /* 0x0000002656547223 */ /* 0x040fe20000000054 */
[C---:B------:R-:W-:Y:S01]  /*8d10*/  FFMA R85, R86.reuse, R30, R14 ;  /* 0x0000001e56557223 */ /* 0x040fe2000000000e */
[----:B------:R-:W5:Y:S01]  /*8d20*/  LDS.128 R24, [R80+0x450] ;  /* 0x0004500050187984 */ /* 0x000f620000000c00 */
[C---:B------:R-:W-:Y:S01]  /*8d30*/  FFMA R12, R86.reuse, R10, R12 ;  /* 0x0000000a560c7223 */ /* 0x040fe2000000000c */
[----:B------:R-:W-:Y:S01]  /*8d40*/  FFMA R13, R86, R114, R13 ;  /* 0x00000072560d7223 */ /* 0x000fe2000000000d */
[-C--:B------:R-:W-:Y:S01]  /*8d50*/  FFMA R84, R39, R87.reuse, R84 ;  /* 0x0000005727547223 */ /* 0x080fe20000000054 */
[----:B------:R-:W5:Y:S01]  /*8d60*/  LDS.128 R96, [R2.X4+UR4+0x250] ;  /* 0x0002500402607984 */ /* 0x000f620008004c00 */
[-C--:B------:R-:W-:Y:S01]  /*8d70*/  FFMA R85, R31, R87.reuse, R85 ;  /* 0x000000571f557223 */ /* 0x080fe20000000055 */
[----:B------:R-:W-:Y:S01]  /*8d80*/  FFMA R86, R11, R87, R12 ;  /* 0x000000570b567223 */ /* 0x000fe2000000000c */
[-C--:B------:R-:W-:Y:S01]  /*8d90*/  FFMA R0, R39, R15.reuse, R0 ;  /* 0x0000000f27007223 */ /* 0x080fe20000000000 */
[-C--:B------:R-:W-:Y:S01]  /*8da0*/  FFMA R16, R31, R15.reuse, R16 ;  /* 0x0000000f1f107223 */ /* 0x080fe20000000010 */
[-C--:B------:R-:W-:Y:S01]  /*8db0*/  FFMA R17, R11, R15.reuse, R17 ;  /* 0x0000000f0b117223 */ /* 0x080fe20000000011 */
[C---:B------:R-:W-:Y:S01]  /*8dc0*/  FFMA R18, R115.reuse, R15, R18 ;  /* 0x0000000f73127223 */ /* 0x040fe20000000012 */
[----:B------:R-:W-:Y:S01]  /*8dd0*/  FFMA R87, R115, R87, R13 ;  /* 0x0000005773577223 */ /* 0x000fe2000000000d */
[C---:B-1----:R-:W-:Y:S01]  /*8de0*/  FFMA R111, R4.reuse, R8, R111 ;  /* 0x00000008046f7223 */ /* 0x042fe2000000006f */
        /* <DEDUP_REMOVED lines=15> */
[C---:B--2---:R-:W-:Y:S01]  /*8ee0*/  FFMA R94, R100.reuse, R20, R94 ;  /* 0x00000014645e7223 */ /* 0x044fe2000000005e */
[----:B------:R-:W-:Y:S01]  /*8ef0*/  FFMA R115, R115, R7, R6 ;  /* 0x0000000773737223 */ /* 0x000fe20000000006 */
[----:B------:R-:W-:Y:S01]  /*8f00*/  LDS.128 R108, [R80+0x260] ;  /* 0x00026000506c7984 */ /* 0x000fe20000000c00 */
[----:B---3--:R-:W-:Y:S01]  /*8f10*/  FFMA R4, R100, R48, R93 ;  /* 0x0000003064047223 */ /* 0x008fe2000000005d */
[----:B------:R-:W-:-:S02]  /*8f20*/  FFMA R11, R101, R21, R94 ;  /* 0x00000015650b7223 */ /* 0x000fc4000000005e */
[----:B------:R-:W-:Y:S01]  /*8f30*/  LDS.128 R216, [R2.X4+UR4+0x63d0] ;  /* 0x0063d00402d87984 */ /* 0x000fe20008004c00 */
[C---:B----4-:R-:W-:Y:S01]  /*8f40*/  FFMA R92, R100.reuse, R104, R92 ;  /* 0x00000068645c7223 */ /* 0x050fe2000000005c */
[C---:B------:R-:W-:Y:S02]  /*8f50*/  FFMA R9, R101.reuse, R49, R4 ;  /* 0x0000003165097223 */ /* 0x040fe40000000004 */
[----:B------:R-:W-:Y:S01]  /*8f60*/  LDS.128 R220, [R2.X4+UR4+0x65d0] ;  /* 0x0065d00402dc7984 */ /* 0x000fe20008004c00 */
[----:B-----5:R-:W-:Y:S01]  /*8f70*/  FFMA R100, R100, R24, R95 ;  /* 0x0000001864647223 */ /* 0x020fe2000000005f */
[C---:B------:R-:W-:Y:S02]  /*8f80*/  FFMA R29, R101.reuse, R105, R92 ;  /* 0x00000069651d7223 */ /* 0x040fe4000000005c */
[----:B------:R-:W2:Y:S01]  /*8f90*/  LDS.128 R4, [R2.X4+UR4+0x650] ;  /* 0x0006500402047984 */ /* 0x000ea20008004c00 */
[C---:B------:R-:W-:Y:S01]  /*8fa0*/  FFMA R28, R102.reuse, R50, R9 ;  /* 0x00000032661c7223 */ /* 0x040fe20000000009 */
[----:B------:R-:W-:Y:S01]  /*8fb0*/  FFMA R101, R101, R25, R100 ;  /* 0x0000001965657223 */ /* 0x000fe20000000064 */
[C---:B------:R-:W-:Y:S01]  /*8fc0*/  FFMA R100, R102.reuse, R22, R11 ;  /* 0x0000001666647223 */ /* 0x040fe2000000000b */
[----:B------:R-:W-:Y:S01]  /*8fd0*/  FFMA R8, R102, R106, R29 ;  /* 0x0000006a66087223 */ /* 0x000fe2000000001d */
[----:B------:R-:W-:Y:S01]  /*8fe0*/  FFMA R82, R96, R24, R82 ;  /* 0x0000001860527223 */ /* 0x000fe20000000052 */
[----:B------:R-:W-:Y:S01]  /*8ff0*/  FFMA R10, R102, R26, R101 ;  /* 0x0000001a660a7223 */ /* 0x000fe20000000065 */
[-C--:B------:R-:W-:Y:S01]  /*9000*/  FFMA R100, R23, R103.reuse, R100 ;  /* 0x0000006717647223 */ /* 0x080fe20000000064 */
        /* <DEDUP_REMOVED lines=10> */
[----:B------:R-:W3:Y:S01]  /*90b0*/  LDS.128 R8, [R2.X4+UR4+0x2050] ;  /* 0x0020500402087984 */ /* 0x000ee20008004c00 */
        /* <DEDUP_REMOVED lines=37> */
[-C--:B------:R-:W-:Y:S01]  /*9310*/  FFMA R75, R107, R7.reuse, R4 ;  /* 0x000000076b4b7223 */ /* 0x080fe20000000004 */
[----:B------:R-:W-:Y:S01]  /*9320*/  FFMA R76, R6, R22, R39 ;  /* 0x00000016064c7223 */ /* 0x000fe20000000027 */
[C---:B---3--:R-:W-:Y:S01]  /*9330*/  FFMA R4, R8.reuse, R24, R71 ;  /* 0x0000001808047223 */ /* 0x048fe20000000047 */
        /* <DEDUP_REMOVED lines=18> */
[-C--:B------:R-:W-:Y:S01]  /*9460*/  FFMA R73, R107, R11.reuse, R8 ;  /* 0x0000000b6b497223 */ /* 0x080fe20000000008 */
[C---:B------:R-:W-:Y:S01]  /*9470*/  FFMA R8, R28.reuse, R24, R67 ;  /* 0x000000181c087223 */ /* 0x040fe20000000043 */
[----:B------:R-:W-:Y:S01]  /*9480*/  FFMA R28, R28, R104, R69 ;  /* 0x000000681c1c7223 */ /* 0x000fe20000000045 */
[-C--:B------:R-:W-:Y:S01]  /*9490*/  FFMA R72, R51, R11.reuse, R72 ;  /* 0x0000000b33487223 */ /* 0x080fe20000000048 */
        /* <DEDUP_REMOVED lines=12> */
[C---:B--2---:R-:W-:Y:S01]  /*9560*/  FFMA R30, R12.reuse, R24, R65 ;  /* 0x000000180c1e7223 */ /* 0x044fe20000000041 */
[-C--:B------:R-:W-:Y:S01]  /*9570*/  FFMA R69, R107, R31.reuse, R28 ;  /* 0x0000001f6b457223 */ /* 0x080fe2000000001c */
        /* <DEDUP_REMOVED lines=14> */
[-C--:B------:R-:W-:Y:S01]  /*9660*/  FFMA R65, R27, R15.reuse, R12 ;  /* 0x0000000f1b417223 */ /* 0x080fe2000000000c */
        /* <DEDUP_REMOVED lines=13> */
[----:B------:R-:W-:Y:S01]  /*9740*/  FFMA R54, R6, R50, R29 ;  /* 0x0000003206367223 */ /* 0x000fe2000000001d */
[----:B-1----:R-:W-:Y:S01]  /*9750*/  FFMA R46, R8, R48, R46 ;  /* 0x00000030082e7223 */ /* 0x002fe2000000002e */
[----:B------:R-:W-:Y:S01]  /*9760*/  FFMA R4, R6, R106, R5 ;  /* 0x0000006a06047223 */ /* 0x000fe20000000005 */
        /* <DEDUP_REMOVED lines=84> */
[C---:B---3--:R-:W-:Y:S01]  /*9cb0*/  FFMA R18, R8.reuse, R104, R18 ;  /* 0x0000006808127223 */ /* 0x048fe20000000012 */
[C---:B------:R-:W-:Y:S01]  /*9cc0*/  FFMA R0, R8.reuse, R48, R0 ;  /* 0x0000003008007223 */ /* 0x040fe20000000000 */
[-C--:B------:R-:W-:Y:S01]  /*9cd0*/  FFMA R28, R51, R59.reuse, R28 ;  /* 0x0000003b331c7223 */ /* 0x080fe2000000001c */
        /* <DEDUP_REMOVED lines=12> */
[----:B------:R-:W-:Y:S01]  /*9da0*/  FFMA R84, R92, R48, R84 ;  /* 0x000000305c547223 */ /* 0x000fe20000000054 */
[C---:B------:R-:W-:Y:S01]  /*9db0*/  FFMA R57, R10.reuse, R22, R57 ;  /* 0x000000160a397223 */ /* 0x040fe20000000039 */
[----:B------:R-:W-:Y:S01]  /*9dc0*/  FFMA R56, R10, R26, R9 ;  /* 0x0000001a0a387223 */ /* 0x000fe20000000009 */
[----:B------:R-:W3:Y:S01]  /*9dd0*/  LDS.128 R12, [R80+0x60] ;  /* 0x00006000500c7984 */ /* 0x000ee20000000c00 */
[C---:B------:R-:W-:Y:S01]  /*9de0*/  FFMA R8, R92.reuse, R24, R85 ;  /* 0x000000185c087223 */ /* 0x040fe20000000055 */
[C---:B------:R-:W-:Y:S01]  /*9df0*/  FFMA R9, R92.reuse, R104, R87 ;  /* 0x000000685c097223 */ /* 0x040fe20000000057 */
[----:B------:R-:W-:Y:S01]  /*9e00*/  FFMA R10, R92, R20, R86 ;  /* 0x000000145c0a7223 */ /* 0x000fe20000000056 */
[----:B------:R-:W4:Y:S01]  /*9e10*/  LDS.128 R60, [R80+0x660] ;  /* 0x00066000503c7984 */ /* 0x000f220000000c00 */
[C---:B------:R-:W-:Y:S01]  /*9e20*/  FFMA R92, R93.reuse, R49, R84 ;  /* 0x000000315d5c7223 */ /* 0x040fe20000000054 */
[C---:B------:R-:W-:Y:S01]  /*9e30*/  FFMA R8, R93.reuse, R25, R8 ;  /* 0x000000195d087223 */ /* 0x040fe20000000008 */
[C---:B------:R-:W-:Y:S01]  /*9e40*/  FFMA R9, R93.reuse, R105, R9 ;  /* 0x000000695d097223 */ /* 0x040fe20000000009 */
[----:B------:R-:W5:Y:S01]  /*9e50*/  LDS.128 R16, [R80+0x460] ;  /* 0x0004600050107984 */ /* 0x000f620000000c00 */
[----:B------:R-:W-:Y:S01]  /*9e60*/  FFMA R10, R93, R21, R10 ;  /* 0x000000155d0a7223 */ /* 0x000fe2000000000a */
[C---:B------:R-:W-:Y:S01]  /*9e70*/  FFMA R93, R94.reuse, R26, R8 ;  /* 0x0000001a5e5d7223 */ /* 0x040fe20000000008 */
[C---:B------:R-:W-:Y:S01]  /*9e80*/  FFMA R92, R94.reuse, R50, R92 ;  /* 0x000000325e5c7223 */ /* 0x040fe2000000005c */
[----:B------:R-:W5:Y:S01]  /*9e90*/  LDS.128 R84, [R2.X4+UR4+0x260] ;  /* 0x0002600402547984 */ /* 0x000f620008004c00 */
[C---:B------:R-:W-:Y:S01]  /*9ea0*/  FFMA R8, R94.reuse, R22, R10 ;  /* 0x000000165e087223 */ /* 0x040fe2000000000a */
[----:B------:R-:W-:Y:S01]  /*9eb0*/  FFMA R9, R94, R106, R9 ;  /* 0x0000006a5e097223 */ /* 0x000fe20000000009 */
[-C--:B------:R-:W-:Y:S01]  /*9ec0*/  FFMA R92, R51, R95.reuse, R92 ;  /* 0x0000005f335c7223 */ /* 0x080fe2000000005c */
        /* <DEDUP_REMOVED lines=21> */
[-C--:B------:R-:W-:Y:S01]  /*a020*/  FFMA R106, R23, R7.reuse, R22 ;  /* 0x00000007176a7223 */ /* 0x080fe20000000016 */
[-C--:B------:R-:W-:Y:S01]  /*a030*/  FFMA R104, R51, R7.reuse, R104 ;  /* 0x0000000733687223 */ /* 0x080fe20000000068 */
[----:B------:R-:W-:Y:S01]  /*a040*/  FFMA R105, R27, R7, R26 ;  /* 0x000000071b697223 */ /* 0x000fe2000000001a */
[C---:B---3--:R-:W-:Y:S01]  /*a050*/  FFMA R100, R88.reuse, R12, R100 ;  /* 0x0000000c58647223 */ /* 0x048fe20000000064 */
[----:B------:R-:W-:Y:S01]  /*a060*/  FFMA R25, R89, R109, R102 ;  /* 0x0000006d59197223 */ /* 0x000fe20000000066 */
[----:B------:R-:W-:Y:S01]  /*a070*/  FFMA R107, R107, R7, R6 ;  /* 0x000000076b6b7223 */ /* 0x000fe20000000006 */
[----:B------:R-:W-:Y:S01]  /*a080*/  LDS.128 R112, [R80+0x270] ;  /* 0x0002700050707984 */ /* 0x000fe20000000c00 */
[----:B----4-:R-:W-:Y:S01]  /*a090*/  FFMA R4, R88, R60, R101 ;  /* 0x0000003c58047223 */ /* 0x010fe20000000065 */
[C---:B------:R-:W-:Y:S01]  /*a0a0*/  FFMA R23, R89.reuse, R13, R100 ;  /* 0x0000000d59177223 */ /* 0x040fe20000000064 */
[----:B------:R-:W-:Y:S01]  /*a0b0*/  FFMA R20, R90, R110, R25 ;  /* 0x0000006e5a147223 */ /* 0x000fe20000000019 */
[----:B------:R-:W-:Y:S01]  /*a0c0*/  LDS.128 R224, [R2.X4+UR4+0x67d0] ;  /* 0x0067d00402e07984 */ /* 0x000fe20008004c00 */
[----:B-----5:R-:W-:Y:S01]  /*a0d0*/  FFMA R88, R88, R16, R103 ;  /* 0x0000001058587223 */ /* 0x020fe20000000067 */
[----:B------:R-:W-:-:S02]  /*a0e0*/  FFMA R21, R89, R61, R4 ;  /* 0x0000003d59157223 */ /* 0x000fc40000000004 */
[----:B------:R-:W2:Y:S01]  /*a0f0*/  LDS.128 R4, [R2.X4+UR4+0x660] ;  /* 0x0006600402047984 */ /* 0x000ea20008004c00 */
        /* <DEDUP_REMOVED lines=34> */
[C---:B------:R-:W-:Y:S01]  /*a320*/  FFMA R48, R10.reuse, R18, R51 ;  /* 0x000000120a307223 */ /* 0x040fe20000000033 */
[C---:B------:R-:W-:Y:S01]  /*a330*/  FFMA R78, R10.reuse, R62, R49 ;  /* 0x0000003e0a4e7223 */ /* 0x040fe20000000031 */
[----:B------:R-:W-:Y:S01]  /*a340*/  LDS.128 R100, [R2.X4+UR4+0x70] ;  /* 0x0000700402647984 */ /* 0x000fe20008004c00 */
        /* <DEDUP_REMOVED lines=17> */
[----:B------:R-:W-:Y:S01]  /*a460*/  FFMA R48, R6, R62, R33 ;  /* 0x0000003e06307223 */ /* 0x000fe20000000021 */
[----:B------:R-:W-:Y:S01]  /*a470*/  FFMA R75, R111, R7, R4 ;  /* 0x000000076f4b7223 */ /* 0x000fe20000000004 */
[C---:B---3--:R-:W-:Y:S01]  /*a480*/  FFMA R72, R20.reuse, R60, R72 ;  /* 0x0000003c14487223 */ /* 0x048fe20000000048 */
[C---:B------:R-:W-:Y:S01]  /*a490*/  FFMA R4, R20.reuse, R16, R71 ;  /* 0x0000001014047223 */ /* 0x040fe20000000047 */
[----:B------:R-:W-:Y:S01]  /*a4a0*/  FFMA R74, R20, R12, R74 ;  /* 0x0000000c144a7223 */ /* 0x000fe2000000004a */
[----:B------:R-:W-:Y:S01]  /*a4b0*/  FFMA R76, R6, R14, R51 ;  /* 0x0000000e064c7223 */ /* 0x000fe20000000033 */
[----:B------:R-:W-:Y:S01]  /*a4c0*/  FFMA R20, R20, R108, R73 ;  /* 0x0000006c14147223 */ /* 0x000fe20000000049 */
[C---:B------:R-:W-:Y:S01]  /*a4d0*/  FFMA R49, R21.reuse, R61, R72 ;  /* 0x0000003d15317223 */ /* 0x040fe20000000048 */
[C---:B------:R-:W-:Y:S01]  /*a4e0*/  FFMA R51, R21.reuse, R17, R4 ;  /* 0x0000001115337223 */ /* 0x040fe20000000004 */
[----:B------:R-:W-:Y:S01]  /*a4f0*/  FFMA R71, R21, R13, R74 ;  /* 0x0000000d15477223 */ /* 0x000fe2000000004a */
[-C--:B------:R-:W-:Y:S01]  /*a500*/  FFMA R32, R19, R7.reuse, R32 ;  /* 0x0000000713207223 */ /* 0x080fe20000000020 */
[-C--:B------:R-:W-:Y:S01]  /*a510*/  FFMA R33, R63, R7.reuse, R48 ;  /* 0x000000073f217223 */ /* 0x080fe20000000030 */
[----:B------:R-:W-:Y:S01]  /*a520*/  FFMA R76, R15, R7, R76 ;  /* 0x000000070f4c7223 */ /* 0x000fe2000000004c */
        /* <DEDUP_REMOVED lines=29> */
[----:B------:R-:W2:Y:S01]  /*a700*/  LDS.128 R48, [R2.X4+UR4+0x4260] ;  /* 0x0042600402307984 */ /* 0x000ea20008004c00 */
        /* <DEDUP_REMOVED lines=24> */
[----:B------:R-:W-:Y:S01]  /*a890*/  FFMA R24, R6, R18, R27 ;  /* 0x0000001206187223 */ /* 0x000fe2000000001b */
[----:B-1----:R-:W-:Y:S01]  /*a8a0*/  FFMA R46, R20, R60, R46 ;  /* 0x0000003c142e7223 */ /* 0x002fe2000000002e */
        /* <DEDUP_REMOVED lines=21> */
[-C--:B------:R-:W-:Y:S01]  /*aa00*/  FFMA R47, R111, R23.reuse, R20 ;  /* 0x000000176f2f7223 */ /* 0x080fe20000000014 */
        /* <DEDUP_REMOVED lines=74> */
[----:B------:R-:W2:Y:S01]  /*aeb0*/  LDS.128 R20, [R80+0x670] ;  /* 0x0006700050147984 */ /* 0x000ea20000000c00 */
[C---:B------:R-:W-:Y:S01]  /*aec0*/  FFMA R37, R25.reuse, R13, R8 ;  /* 0x0000000d19257223 */ /* 0x040fe20000000008 */
[C---:B------:R-:W-:Y:S01]  /*aed0*/  FFMA R38, R26.reuse, R110, R11 ;  /* 0x0000006e1a267223 */ /* 0x040fe2000000000b */
[----:B------:R-:W-:Y:S01]  /*aee0*/  FFMA R0, R26, R62, R9 ;  /* 0x0000003e1a007223 */ /* 0x000fe20000000009 */
[----:B------:R-:W-:Y:S01]  /*aef0*/  FFMA R25, R25, R17, R56 ;  /* 0x0000001119197223 */ /* 0x000fe20000000038 */
[----:B------:R-:W3:Y:S01]  /*af00*/  LDS.128 R8, [R80+0x70] ;  /* 0x0000700050087984 */ /* 0x000ee20000000c00 */
[----:B------:R-:W-:Y:S01]  /*af10*/  FFMA R92, R96, R60, R92 ;  /* 0x0000003c605c7223 */ /* 0x000fe2000000005c */
[C---:B------:R-:W-:Y:S01]  /*af20*/  FFMA R37, R26.reuse, R14, R37 ;  /* 0x0000000e1a257223 */ /* 0x040fe20000000025 */
[----:B------:R-:W-:Y:S01]  /*af30*/  FFMA R36, R26, R18, R25 ;  /* 0x000000121a247223 */ /* 0x000fe20000000019 */
[----:B------:R-:W4:Y:S01]  /*af40*/  LDS.128 R56, [R80+0x470] ;  /* 0x0004700050387984 */ /* 0x000f220000000c00 */
[C---:B------:R-:W-:Y:S01]  /*af50*/  FFMA R24, R96.reuse, R16, R93 ;  /* 0x0000001060187223 */ /* 0x040fe2000000005d */
        /* <DEDUP_REMOVED lines=13> */
[----:B------:R-:W-:Y:S01]  /*b030*/  FFMA R0, R63, R27, R0 ;  /* 0x0000001b3f007223 */ /* 0x000fe20000000000 */
[----:B------:R-:W-:Y:S01]  /*b040*/  FFMA R98, R15, R99, R24 ;  /* 0x000000630f627223 */ /* 0x000fe20000000018 */
[-C--:B------:R-:W-:Y:S01]  /*b050*/  FFMA R36, R19, R27.reuse, R36 ;  /* 0x0000001b13247223 */ /* 0x080fe20000000024 */
[-C--:B------:R-:W-:Y:S01]  /*b060*/  FFMA R37, R15, R27.reuse, R37 ;  /* 0x0000001b0f257223 */ /* 0x080fe20000000025 */
[C---:B------:R-:W-:Y:S01]  /*b070*/  FFMA R38, R111.reuse, R27, R38 ;  /* 0x0000001b6f267223 */ /* 0x040fe20000000026 */
[----:B------:R-:W-:Y:S01]  /*b080*/  FFMA R99, R111, R99, R25 ;  /* 0x000000636f637223 */ /* 0x000fe20000000019 */
[C---:B-1----:R-:W-:Y:S01]  /*b090*/  FFMA R106, R4.reuse, R12, R106 ;  /* 0x0000000c046a7223 */ /* 0x042fe2000000006a */
        /* <DEDUP_REMOVED lines=14> */
[-C--:B------:R-:W-:Y:S01]  /*b180*/  FFMA R108, R63, R7.reuse, R108 ;  /* 0x000000073f6c7223 */ /* 0x080fe2000000006c */
[-C--:B------:R-:W-:Y:S01]  /*b190*/  FFMA R109, R19, R7.reuse, R18 ;  /* 0x00000007136d7223 */ /* 0x080fe20000000012 */
[-C--:B------:R-:W-:Y:S01]  /*b1a0*/  FFMA R110, R15, R7.reuse, R14 ;  /* 0x000000070f6e7223 */ /* 0x080fe2000000000e */
[----:B------:R-:W-:Y:S01]  /*b1b0*/  FFMA R111, R111, R7, R6 ;  /* 0x000000076f6f7223 */ /* 0x000fe20000000006 */
[C---:B---3--:R-:W-:Y:S01]  /*b1c0*/  FFMA R88, R100.reuse, R8, R88 ;  /* 0x0000000864587223 */ /* 0x048fe20000000058 */
[C---:B------:R-:W-:Y:S01]  /*b1d0*/  FFMA R13, R101.reuse, R21, R4 ;  /* 0x00000015650d7223 */ /* 0x040fe20000000004 */
[----:B----4-:R-:W-:Y:S01]  /*b1e0*/  FFMA R100, R100, R56, R91 ;  /* 0x0000003864647223 */ /* 0x010fe2000000005b */
        /* <DEDUP_REMOVED lines=10> */
[C---:B-----5:R-:W-:Y:S01]  /*b290*/  FFMA R82, R92.reuse, R56, R82 ;  /* 0x000000385c527223 */ /* 0x060fe20000000052 */
[C---:B------:R-:W-:Y:S01]  /*b2a0*/  FFMA R14, R92.reuse, R20, R83 ;  /* 0x000000145c0e7223 */ /* 0x040fe20000000053 */
[C---:B------:R-:W-:Y:S01]  /*b2b0*/  FFMA R12, R92.reuse, R8, R87 ;  /* 0x000000085c0c7223 */ /* 0x040fe20000000057 */
[-C--:B------:R-:W-:Y:S01]  /*b2c0*/  FFMA R100, R11, R103.reuse, R100 ;  /* 0x000000670b647223 */ /* 0x080fe20000000064 */
        /* <DEDUP_REMOVED lines=13> */
[C---:B-1----:R-:W-:Y:S01]  /*b3a0*/  FFMA R78, R24.reuse, R20, R78 ;  /* 0x00000014184e7223 */ /* 0x042fe2000000004e */
        /* <DEDUP_REMOVED lines=33> */
[-C--:B------:R-:W-:Y:S01]  /*b5c0*/  FFMA R75, R115, R7.reuse, R4 ;  /* 0x00000007734b7223 */ /* 0x080fe20000000004 */
[C---:B------:R-:W-:Y:S01]  /*b5d0*/  FFMA R4, R16.reuse, R56, R71 ;  /* 0x0000003810047223 */ /* 0x040fe20000000047 */
[-C--:B------:R-:W-:Y:S01]  /*b5e0*/  FFMA R32, R23, R7.reuse, R32 ;  /* 0x0000000717207223 */ /* 0x080fe20000000020 */
[-C--:B------:R-:W-:Y:S01]  /*b5f0*/  FFMA R33, R59, R7.reuse, R60 ;  /* 0x000000073b217223 */ /* 0x080fe2000000003c */
        /* <DEDUP_REMOVED lines=28> */
[-C--:B------:R-:W-:Y:S01]  /*b7c0*/  FFMA R67, R23, R15.reuse, R60 ;  /* 0x0000000f17437223 */ /* 0x080fe2000000003c */
[C---:B--2---:R-:W-:Y:S01]  /*b7d0*/  FFMA R14, R24.reuse, R56, R65 ;  /* 0x00000038180e7223 */ /* 0x044fe20000000041 */
[----:B------:R-:W-:Y:S01]  /*b7e0*/  FFMA R69, R115, R15, R12 ;  /* 0x0000000f73457223 */ /* 0x000fe2000000000c */
[C---:B------:R-:W-:Y:S01]  /*b7f0*/  FFMA R66, R24.reuse, R20, R66 ;  /* 0x0000001418427223 */ /* 0x040fe20000000042 */
        /* <DEDUP_REMOVED lines=49> */
[-C--:B------:R-:W-:Y:S01]  /*bb10*/  FFMA R47, R115, R19.reuse, R16 ;  /* 0x00000013732f7223 */ /* 0x080fe20000000010 */
[C---:B------:R-:W-:Y:S01]  /*bb20*/  FFMA R16, R12.reuse, R8, R51 ;  /* 0x000000080c107223 */ /* 0x040fe20000000033 */
        /* <DEDUP_REMOVED lines=14> */
[C---:B---3--:R-:W-:Y:S01]  /*bc10*/  FFMA R12, R24.reuse, R20, R41 ;  /* 0x00000014180c7223 */ /* 0x048fe20000000029 */
[C---:B------:R-:W-:Y:S01]  /*bc20*/  FFMA R42, R24.reuse, R56, R42 ;  /* 0x00000038182a7223 */ /* 0x040fe2000000002a */
        /* <DEDUP_REMOVED lines=34> */
[-C--:B------:R-:W-:Y:S01]  /*be50*/  FFMA R35, R11, R7.reuse, R6 ;  /* 0x000000070b237223 */ /* 0x080fe20000000006 */
        /* <DEDUP_REMOVED lines=11> */
[----:B------:R-:W-:Y:S01]  /*bf10*/  FFMA R30, R18, R114, R25 ;  /* 0x00000072121e7223 */ /* 0x000fe20000000019 */
[----:B---3--:R-:W-:Y:S01]  /*bf20*/  FFMA R38, R12, R112, R38 ;  /* 0x000000700c267223 */ /* 0x008fe20000000026 */
[----:B------:R-:W-:Y:S01]  /*bf30*/  FFMA R18, R18, R10, R17 ;  /* 0x0000000a12127223 */ /* 0x000fe20000000011 */
[C---:B------:R-:W-:Y:S01]  /*bf40*/  FFMA R36, R12.reuse, R56, R36 ;  /* 0x000000380c247223 */ /* 0x040fe20000000024 */
[-C--:B------:R-:W-:Y:S01]  /*bf50*/  FFMA R27, R59, R19.reuse, R16 ;  /* 0x000000133b1b7223 */ /* 0x080fe20000000010 */
[-C--:B------:R-:W-:Y:S01]  /*bf60*/  FFMA R28, R23, R19.reuse, R28 ;  /* 0x00000013171c7223 */ /* 0x080fe2000000001c */
[-C--:B------:R-:W-:Y:S01]  /*bf70*/  FFMA R29, R11, R19.reuse, R18 ;  /* 0x000000130b1d7223 */ /* 0x080fe20000000012 */
        /* <DEDUP_REMOVED lines=13> */
[----:B------:R-:W3:Y:S01]  /*c050*/  LDS.128 R16, [R80+0x80] ;  /* 0x0000800050107984 */ /* 0x000ee20000000c00 */
[C---:B-1----:R-:W-:Y:S01]  /*c060*/  FFMA R97, R84.reuse, R56, R97 ;  /* 0x0000003854617223 */ /* 0x042fe20000000061 */
[C---:B------:R-:W-:Y:S01]  /*c070*/  FFMA R12, R84.reuse, R20, R96 ;  /* 0x00000014540c7223 */ /* 0x040fe20000000060 */
[C---:B------:R-:W-:Y:S01]  /*c080*/  FFMA R13, R84.reuse, R112, R99 ;  /* 0x00000070540d7223 */ /* 0x040fe20000000063 */
[----:B------:R-:W1:Y:S01]  /*c090*/  LDS.128 R48, [R80+0x480] ;  /* 0x0004800050307984 */ /* 0x000e620000000c00 */
[----:B------:R-:W-:Y:S01]  /*c0a0*/  FFMA R14, R84, R8, R98 ;  /* 0x00000008540e7223 */ /* 0x000fe20000000062 */
[C---:B------:R-:W-:Y:S01]  /*c0b0*/  FFMA R84, R85.reuse, R57, R97 ;  /* 0x0000003955547223 */ /* 0x040fe20000000061 */
[C---:B------:R-:W-:Y:S01]  /*c0c0*/  FFMA R12, R85.reuse, R21, R12 ;  /* 0x00000015550c7223 */ /* 0x040fe2000000000c */
[----:B------:R-:W4:Y:S01]  /*c0d0*/  LDS.128 R88, [R80+0x280] ;  /* 0x0002800050587984 */ /* 0x000f220000000c00 */
[C---:B------:R-:W-:Y:S01]  /*c0e0*/  FFMA R13, R85.reuse, R113, R13 ;  /* 0x00000071550d7223 */ /* 0x040fe2000000000d */
[----:B------:R-:W-:Y:S01]  /*c0f0*/  FFMA R14, R85, R9, R14 ;  /* 0x00000009550e7223 */ /* 0x000fe2000000000e */
[C---:B------:R-:W-:Y:S01]  /*c100*/  FFMA R85, R86.reuse, R22, R12 ;  /* 0x0000001656557223 */ /* 0x040fe2000000000c */
[----:B------:R-:W5:Y:S01]  /*c110*/  LDS.128 R36, [R80+0x680] ;  /* 0x0006800050247984 */ /* 0x000f620000000c00 */
[C---:B------:R-:W-:Y:S01]  /*c120*/  FFMA R84, R86.reuse, R58, R84 ;  /* 0x0000003a56547223 */ /* 0x040fe20000000054 */
[C---:B------:R-:W-:Y:S01]  /*c130*/  FFMA R12, R86.reuse, R10, R14 ;  /* 0x0000000a560c7223 */ /* 0x040fe2000000000e */
[----:B------:R-:W-:Y:S01]  /*c140*/  FFMA R13, R86, R114, R13 ;  /* 0x00000072560d7223 */ /* 0x000fe2000000000d */
[----:B------:R-:W5:Y:S01]  /*c150*/  LDS.128 R96, [R2.X4+UR4+0x280] ;  /* 0x0002800402607984 */ /* 0x000f620008004c00 */
[-C--:B------:R-:W-:Y:S01]  /*c160*/  FFMA R84, R59, R87.reuse, R84 ;  /* 0x000000573b547223 */ /* 0x080fe20000000054 */
[-C--:B------:R-:W-:Y:S01]  /*c170*/  FFMA R85, R23, R87.reuse, R85 ;  /* 0x0000005717557223 */ /* 0x080fe20000000055 */
[C---:B--2---:R-:W-:Y:S01]  /*c180*/  FFMA R110, R4.reuse, R8, R110 ;  /* 0x00000008046e7223 */ /* 0x044fe2000000006e */
[C---:B------:R-:W-:Y:S01]  /*c190*/  FFMA R109, R4.reuse, R56, R109 ;  /* 0x00000038046d7223 */ /* 0x040fe2000000006d */
[C---:B------:R-:W-:Y:S01]  /*c1a0*/  FFMA R108, R4.reuse, R20, R108 ;  /* 0x00000014046c7223 */ /* 0x040fe2000000006c */
[----:B------:R-:W-:Y:S01]  /*c1b0*/  FFMA R86, R11, R87, R12 ;  /* 0x000000570b567223 */ /* 0x000fe2000000000c */
[----:B------:R-:W-:Y:S01]  /*c1c0*/  FFMA R4, R4, R112, R111 ;  /* 0x0000007004047223 */ /* 0x000fe2000000006f */
[-C--:B------:R-:W-:Y:S01]  /*c1d0*/  FFMA R24, R23, R15.reuse, R24 ;  /* 0x0000000f17187223 */ /* 0x080fe20000000018 */
[-C--:B------:R-:W-:Y:S01]  /*c1e0*/  FFMA R25, R11, R15.reuse, R25 ;  /* 0x0000000f0b197223 */ /* 0x080fe20000000019 */
        /* <DEDUP_REMOVED lines=16> */
[----:B------:R-:W-:Y:S01]  /*c2f0*/  LDS.128 R108, [R2.X4+UR4+0x90] ;  /* 0x00009004026c7984 */ /* 0x000fe20008004c00 */
[----:B-1----:R-:W-:-:S02]  /*c300*/  FFMA R6, R104, R48, R103 ;  /* 0x0000003068067223 */ /* 0x002fc40000000067 */
[C---:B------:R-:W-:Y:S01]  /*c310*/  FFMA R11, R105.reuse, R17, R100 ;  /* 0x00000011690b7223 */ /* 0x040fe20000000064 */
[----:B------:R-:W-:Y:S01]  /*c320*/  LDS.128 R176, [R2.X4+UR4+0x7d0] ;  /* 0x0007d00402b07984 */ /* 0x000fe20008004c00 */
[C---:B----4-:R-:W-:Y:S01]  /*c330*/  FFMA R4, R104.reuse, R88, R101 ;  /* 0x0000005868047223 */ /* 0x050fe20000000065 */
[C---:B------:R-:W-:Y:S02]  /*c340*/  FFMA R9, R105.reuse, R49, R6 ;  /* 0x0000003169097223 */ /* 0x040fe40000000006 */
[----:B------:R-:W-:Y:S01]  /*c350*/  LDS.128 R180, [R2.X4+UR4+0x21d0] ;  /* 0x0021d00402b47984 */ /* 0x000fe20008004c00 */
[----:B-----5:R-:W-:Y:S01]  /*c360*/  FFMA R102, R104, R36, R102 ;  /* 0x0000002468667223 */ /* 0x020fe20000000066 */
[C---:B------:R-:W-:Y:S01]  /*c370*/  FFMA R21, R105.reuse, R89, R4 ;  /* 0x0000005969157223 */ /* 0x040fe20000000004 */
[C---:B------:R-:W-:Y:S01]  /*c380*/  FFMA R104, R106.reuse, R18, R11 ;  /* 0x000000126a687223 */ /* 0x040fe2000000000b */
[----:B------:R-:W1:Y:S01]  /*c390*/  LDS.128 R4, [R2.X4+UR4+0x680] ;  /* 0x0006800402047984 */ /* 0x000e620008004c00 */
[----:B------:R-:W-:Y:S01]  /*c3a0*/  FFMA R105, R105, R37, R102 ;  /* 0x0000002569697223 */ /* 0x000fe20000000066 */
[C---:B------:R-:W-:Y:S01]  /*c3b0*/  FFMA R20, R106.reuse, R50, R9 ;  /* 0x000000326a147223 */ /* 0x040fe20000000009 */
[C---:B------:R-:W-:Y:S01]  /*c3c0*/  FFMA R8, R106.reuse, R90, R21 ;  /* 0x0000005a6a087223 */ /* 0x040fe20000000015 */
[-C--:B------:R-:W-:Y:S01]  /*c3d0*/  FFMA R104, R19, R107.reuse, R104 ;  /* 0x0000006b13687223 */ /* 0x080fe20000000068 */
[----:B------:R-:W-:Y:S01]  /*c3e0*/  FFMA R10, R106, R38, R105 ;  /* 0x000000266a0a7223 */ /* 0x000fe20000000069 */
[-C--:B------:R-:W-:Y:S01]  /*c3f0*/  FFMA R105, R51, R107.reuse, R20 ;  /* 0x0000006b33697223 */ /* 0x080fe20000000014 */
[-C--:B------:R-:W-:Y:S01]  /*c400*/  FFMA R106, R91, R107.reuse, R8 ;  /* 0x0000006b5b6a7223 */ /* 0x080fe20000000008 */
        /* <DEDUP_REMOVED lines=29> */
[----:B------:R-:W-:Y:S01]  /*c5e0*/  LDS.128 R100, [R80+0x290] ;  /* 0x0002900050647984 */ /* 0x000fe20000000c00 */
[C---:B------:R-:W-:Y:S01]  /*c5f0*/  FFMA R12, R14.reuse, R90, R13 ;  /* 0x0000005a0e0c7223 */ /* 0x040fe2000000000d */
[----:B------:R-:W-:Y:S01]  /*c600*/  FFMA R14, R14, R18, R77 ;  /* 0x000000120e0e7223 */ /* 0x000fe2000000004d */
        /* <DEDUP_REMOVED lines=17> */
[C---:B---3--:R-:W-:Y:S01]  /*c720*/  FFMA R72, R8.reuse, R48, R72 ;  /* 0x0000003008487223 */ /* 0x048fe20000000048 */
        /* <DEDUP_REMOVED lines=39> */
[----:B------:R-:W1:Y:S01]  /*c9a0*/  LDS.128 R56, [R2.X4+UR4+0x4280] ;  /* 0x0042800402387984 */ /* 0x000e620008004c00 */
        /* <DEDUP_REMOVED lines=13> */
[-C--:B------:R-:W-:Y:S01]  /*ca80*/  FFMA R63, R91, R15.reuse, R12 ;  /* 0x0000000f5b3f7223 */ /* 0x080fe2000000000c */
[C---:B------:R-:W-:Y:S01]  /*ca90*/  FFMA R12, R4.reuse, R36, R53 ;  /* 0x00000024040c7223 */ /* 0x040fe20000000035 */
[----:B------:R-:W-:Y:S01]  /*caa0*/  FFMA R4, R4, R88, R55 ;  /* 0x0000005804047223 */ /* 0x000fe20000000037 */
[-C--:B------:R-:W-:Y:S01]  /*cab0*/  FFMA R61, R39, R15.reuse, R20 ;  /* 0x0000000f273d7223 */ /* 0x080fe20000000014 */
        /* <DEDUP_REMOVED lines=40> */
[-C--:B------:R-:W-:Y:S01]  /*cd40*/  FFMA R46, R51, R11.reuse, R46 ;  /* 0x0000000b332e7223 */ /* 0x080fe2000000002e */
[----:B------:R-:W-:Y:S01]  /*cd50*/  FFMA R52, R19, R11, R52 ;  /* 0x0000000b13347223 */ /* 0x000fe20000000034 */
[----:B------:R-:W-:Y:S01]  /*cd60*/  FFMA R12, R58, R18, R65 ;  /* 0x000000123a0c7223 */ /* 0x000fe20000000041 */
[----:B------:R-:W1:Y:S01]  /*cd70*/  LDS.128 R8, [R2.X4+UR4+0x6080] ;  /* 0x0060800402087984 */ /* 0x000e620008004c00 */
        /* <DEDUP_REMOVED lines=15> */
[----:B------:R-:W4:Y:S01]  /*ce70*/  LDS.128 R92, [R2.X4+UR4+0x6480] ;  /* 0x00648004025c7984 */ /* 0x000f220008004c00 */
[C---:B------:R-:W-:Y:S01]  /*ce80*/  FFMA R64, R22.reuse, R90, R21 ;  /* 0x0000005a16407223 */ /* 0x040fe20000000015 */
[----:B------:R-:W-:Y:S01]  /*ce90*/  FFMA R22, R22, R18, R65 ;  /* 0x0000001216167223 */ /* 0x000fe20000000041 */
[-C--:B------:R-:W-:Y:S01]  /*cea0*/  FFMA R43, R51, R23.reuse, R20 ;  /* 0x00000017332b7223 */ /* 0x080fe20000000014 */
[----:B------:R-:W-:Y:S01]  /*ceb0*/  FFMA R44, R39, R23, R44 ;  /* 0x00000017272c7223 */ /* 0x000fe2000000002c */
[C---:B--2---:R-:W-:Y:S01]  /*cec0*/  FFMA R40, R4.reuse, R88, R40 ;  /* 0x0000005804287223 */ /* 0x044fe20000000028 */
        /* <DEDUP_REMOVED lines=32> */
[----:B------:R-:W1:Y:S01]  /*d0d0*/  LDS.128 R4, [R2.X4+UR4+0x6680] ;  /* 0x0066800402047984 */ /* 0x000e620008004c00 */
        /* <DEDUP_REMOVED lines=12> */
[----:B------:R-:W2:Y:S01]  /*d1a0*/  LDS.128 R8, [R80+0x90] ;  /* 0x0000900050087984 */ /* 0x000ea20000000c00 */
[----:B----4-:R-:W-:Y:S01]  /*d1b0*/  FFMA R84, R92, R48, R84 ;  /* 0x000000305c547223 */ /* 0x010fe20000000054 */
        /* <DEDUP_REMOVED lines=10> */
[----:B------:R-:W5:Y:S01]  /*d260*/  LDS.128 R84, [R2.X4+UR4+0x290] ;  /* 0x0002900402547984 */ /* 0x000f620008004c00 */
        /* <DEDUP_REMOVED lines=13> */
[----:B------:R-:W-:Y:S01]  /*d340*/  LDS.128 R184, [R2.X4+UR4+0x23d0] ;  /* 0x0023d00402b87984 */ /* 0x000fe20008004c00 */
        /* <DEDUP_REMOVED lines=14> */
[----:B------:R-:W-:Y:S01]  /*d430*/  FFMA R90, R19, R7, R18 ;  /* 0x00000007135a7223 */ /* 0x000fe20000000012 */
[----:B------:R-:W-:Y:S01]  /*d440*/  FFMA R37, R109, R101, R106 ;  /* 0x000000656d257223 */ /* 0x000fe2000000006a */
[----:B------:R-:W-:Y:S01]  /*d450*/  FFMA R88, R51, R7, R88 ;  /* 0x0000000733587223 */ /* 0x000fe20000000058 */
[C---:B---3--:R-:W-:Y:S01]  /*d460*/  FFMA R4, R108.reuse, R28, R105 ;  /* 0x0000001c6c047223 */ /* 0x048fe20000000069 */
[----:B------:R-:W-:Y:S01]  /*d470*/  FFMA R19, R109, R9, R104 ;  /* 0x000000096d137223 */ /* 0x000fe20000000068 */
[-C--:B------:R-:W-:Y:S01]  /*d480*/  FFMA R89, R39, R7.reuse, R38 ;  /* 0x0000000727597223 */ /* 0x080fe20000000026 */
[----:B------:R-:W-:Y:S01]  /*d490*/  FFMA R91, R91, R7, R6 ;  /* 0x000000075b5b7223 */ /* 0x000fe20000000006 */
[----:B----4-:R-:W-:Y:S01]  /*d4a0*/  FFMA R108, R108, R24, R107 ;  /* 0x000000186c6c7223 */ /* 0x010fe2000000006b */
[C---:B------:R-:W-:Y:S01]  /*d4b0*/  FFMA R17, R109.reuse, R29, R4 ;  /* 0x0000001d6d117223 */ /* 0x040fe20000000004 */
[C---:B------:R-:W-:Y:S01]  /*d4c0*/  FFMA R16, R110.reuse, R102, R37 ;  /* 0x000000666e107223 */ /* 0x040fe20000000025 */
[----:B------:R-:W2:Y:S01]  /*d4d0*/  LDS.128 R4, [R2.X4+UR4+0x690] ;  /* 0x0006900402047984 */ /* 0x000ea20008004c00 */
[----:B------:R-:W-:Y:S01]  /*d4e0*/  FFMA R109, R109, R25, R108 ;  /* 0x000000196d6d7223 */ /* 0x000fe2000000006c */
[C---:B------:R-:W-:Y:S01]  /*d4f0*/  FFMA R108, R110.reuse, R10, R19 ;  /* 0x0000000a6e6c7223 */ /* 0x040fe20000000013 */
[----:B------:R-:W-:Y:S01]  /*d500*/  FFMA R36, R110, R30, R17 ;  /* 0x0000001e6e247223 */ /* 0x000fe20000000011 */
[----:B-----5:R-:W-:Y:S01]  /*d510*/  FFMA R82, R84, R24, R82 ;  /* 0x0000001854527223 */ /* 0x020fe20000000052 */
        /* <DEDUP_REMOVED lines=69> */
[C---:B-1----:R-:W-:Y:S01]  /*d970*/  FFMA R68, R36.reuse, R28, R68 ;  /* 0x0000001c24447223 */ /* 0x042fe20000000044 */
        /* <DEDUP_REMOVED lines=19> */
[-C--:B------:R-:W-:Y:S01]  /*dab0*/  FFMA R71, R103, R39.reuse, R36 ;  /* 0x0000002767477223 */ /* 0x080fe20000000024 */
[C---:B------:R-:W-:Y:S01]  /*dac0*/  FFMA R36, R12.reuse, R24, R61 ;  /* 0x000000180c247223 */ /* 0x040fe2000000003d */
[----:B------:R-:W-:Y:S01]  /*dad0*/  FFMA R12, R12, R100, R63 ;  /* 0x000000640c0c7223 */ /* 0x000fe2000000003f */
[----:B------:R-:W2:Y:S01]  /*dae0*/  LDS.128 R48, [R2.X4+UR4+0x4290] ;  /* 0x0042900402307984 */ /* 0x000ea20008004c00 */
        /* <DEDUP_REMOVED lines=23> */
[----:B------:R-:W3:Y:S01]  /*dc60*/  LDS.128 R12, [R2.X4+UR4+0x4490] ;  /* 0x00449004020c7984 */ /* 0x000ee20008004c00 */
[C---:B------:R-:W-:Y:S01]  /*dc70*/  FFMA R4, R6.reuse, R102, R5 ;  /* 0x0000006606047223 */ /* 0x040fe20000000005 */
[----:B------:R-:W-:Y:S01]  /*dc80*/  FFMA R54, R6, R30, R37 ;  /* 0x0000001e06367223 */ /* 0x000fe20000000025 */
[C---:B-1----:R-:W-:Y:S01]  /*dc90*/  FFMA R46, R16.reuse, R28, R46 ;  /* 0x0000001c102e7223 */ /* 0x042fe2000000002e */
        /* <DEDUP_REMOVED lines=13> */
[----:B------:R-:W1:Y:S01]  /*dd70*/  LDS.128 R4, [R2.X4+UR4+0x4690] ;  /* 0x0046900402047984 */ /* 0x000e620008004c00 */
        /* <DEDUP_REMOVED lines=37> */
[-C--:B------:R-:W-:Y:S01]  /*dfd0*/  FFMA R39, R27, R15.reuse, R16 ;  /* 0x0000000f1b277223 */ /* 0x080fe20000000010 */
[-C--:B------:R-:W-:Y:S01]  /*dfe0*/  FFMA R38, R31, R15.reuse, R38 ;  /* 0x0000000f1f267223 */ /* 0x080fe20000000026 */
[----:B------:R-:W-:Y:S01]  /*dff0*/  FFMA R43, R103, R15, R12 ;  /* 0x0000000f672b7223 */ /* 0x000fe2000000000c */
[C---:B-1----:R-:W-:Y:S01]  /*e000*/  FFMA R12, R4.reuse, R100, R97 ;  /* 0x00000064040c7223 */ /* 0x042fe20000000061 */
[C---:B------:R-:W-:Y:S01]  /*e010*/  FFMA R34, R4.reuse, R28, R34 ;  /* 0x0000001c04227223 */ /* 0x040fe20000000022 */
[C---:B------:R-:W-:Y:S01]  /*e020*/  FFMA R14, R4.reuse, R24, R35 ;  /* 0x00000018040e7223 */ /* 0x040fe20000000023 */
[----:B------:R-:W-:Y:S01]  /*e030*/  FFMA R96, R4, R8, R96 ;  /* 0x0000000804607223 */ /* 0x000fe20000000060 */
[----:B------:R-:W-:Y:S01]  /*e040*/  FFMA R17, R5, R101, R12 ;  /* 0x0000006505117223 */ /* 0x000fe2000000000c */
        /* <DEDUP_REMOVED lines=24> */
[-C--:B------:R-:W-:Y:S01]  /*e1d0*/  FFMA R40, R31, R59.reuse, R40 ;  /* 0x0000003b1f287223 */ /* 0x080fe20000000028 */
[----:B------:R-:W-:Y:S01]  /*e1e0*/  FFMA R42, R58, R10, R57 ;  /* 0x0000000a3a2a7223 */ /* 0x000fe20000000039 */
[-C--:B------:R-:W-:Y:S01]  /*e1f0*/  FFMA R41, R27, R59.reuse, R14 ;  /* 0x0000003b1b297223 */ /* 0x080fe2000000000e */
[----:B------:R-:W-:Y:S01]  /*e200*/  LDS.128 R96, [R2.X4+UR4+0xa0] ;  /* 0x0000a00402607984 */ /* 0x000fe20008004c00 */
[C---:B---3--:R-:W-:Y:S01]  /*e210*/  FFMA R22, R64.reuse, R100, R22 ;  /* 0x0000006440167223 */ /* 0x048fe20000000016 */
        /* <DEDUP_REMOVED lines=9> */
[----:B------:R-:W2:Y:S01]  /*e2b0*/  LDS.128 R112, [R80+0xa0] ;  /* 0x0000a00050707984 */ /* 0x000ea20000000c00 */
[C---:B------:R-:W-:Y:S01]  /*e2c0*/  FFMA R58, R66.reuse, R102, R15 ;  /* 0x00000066423a7223 */ /* 0x040fe2000000000f */
[----:B------:R-:W-:Y:S01]  /*e2d0*/  FFMA R0, R66, R30, R13 ;  /* 0x0000001e42007223 */ /* 0x000fe2000000000d */
[----:B------:R-:W-:Y:S01]  /*e2e0*/  FFMA R92, R104, R28, R92 ;  /* 0x0000001c685c7223 */ /* 0x000fe2000000005c */
[----:B------:R-:W3:Y:S01]  /*e2f0*/  LDS.128 R20, [R80+0x4a0] ;  /* 0x0004a00050147984 */ /* 0x000ee20000000c00 */
[C---:B------:R-:W-:Y:S01]  /*e300*/  FFMA R57, R66.reuse, R10, R57 ;  /* 0x0000000a42397223 */ /* 0x040fe20000000039 */
[----:B------:R-:W-:Y:S01]  /*e310*/  FFMA R56, R66, R26, R65 ;  /* 0x0000001a42387223 */ /* 0x000fe20000000041 */
        /* <DEDUP_REMOVED lines=31> */
[----:B------:R-:W-:Y:S01]  /*e510*/  FFMA R107, R103, R107, R65 ;  /* 0x0000006b676b7223 */ /* 0x000fe20000000041 */
[-C--:B------:R-:W-:Y:S01]  /*e520*/  FFMA R100, R31, R7.reuse, R100 ;  /* 0x000000071f647223 */ /* 0x080fe20000000064 */
[C---:B--2---:R-:W-:Y:S01]  /*e530*/  FFMA R108, R96.reuse, R112, R108 ;  /* 0x00000070606c7223 */ /* 0x044fe2000000006c */
[-C--:B------:R-:W-:Y:S01]  /*e540*/  FFMA R101, R27, R7.reuse, R26 ;  /* 0x000000071b657223 */ /* 0x080fe2000000001a */
[-C--:B------:R-:W-:Y:S01]  /*e550*/  FFMA R102, R11, R7.reuse, R10 ;  /* 0x000000070b667223 */ /* 0x080fe2000000000a */
[----:B------:R-:W-:Y:S01]  /*e560*/  FFMA R103, R103, R7, R6 ;  /* 0x0000000767677223 */ /* 0x000fe20000000006 */
[C---:B---3--:R-:W-:Y:S01]  /*e570*/  FFMA R4, R96.reuse, R20, R109 ;  /* 0x0000001460047223 */ /* 0x048fe2000000006d */
[----:B------:R-:W-:Y:S01]  /*e580*/  FFMA R25, R97, R113, R108 ;  /* 0x0000007161197223 */ /* 0x000fe2000000006c */
[-C--:B------:R-:W-:Y:S01]  /*e590*/  FFMA R57, R11, R67.reuse, R57 ;  /* 0x000000430b397223 */ /* 0x080fe20000000039 */
[----:B------:R-:W-:Y:S01]  /*e5a0*/  FFMA R56, R27, R67, R56 ;  /* 0x000000431b387223 */ /* 0x000fe20000000038 */
[----:B----4-:R-:W-:Y:S01]  /*e5b0*/  FFMA R110, R96, R12, R110 ;  /* 0x0000000c606e7223 */ /* 0x010fe2000000006e */
[C---:B------:R-:W-:Y:S01]  /*e5c0*/  FFMA R9, R97.reuse, R21, R4 ;  /* 0x0000001561097223 */ /* 0x040fe20000000004 */
[----:B------:R-:W-:Y:S01]  /*e5d0*/  FFMA R8, R98, R114, R25 ;  /* 0x0000007262087223 */ /* 0x000fe20000000019 */
[----:B------:R-:W2:Y:S01]  /*e5e0*/  LDS.128 R4, [R2.X4+UR4+0x6a0] ;  /* 0x0006a00402047984 */ /* 0x000ea20008004c00 */
        /* <DEDUP_REMOVED lines=18> */
[C---:B------:R-:W-:Y:S01]  /*e710*/  FFMA R99, R19.reuse, R99, R10 ;  /* 0x0000006313637223 */ /* 0x040fe2000000000a */
[C---:B------:R-:W-:Y:S01]  /*e720*/  FFMA R92, R94.reuse, R18, R27 ;  /* 0x000000125e5c7223 */ /* 0x040fe2000000001b */
[----:B------:R-:W3:Y:S01]  /*e730*/  LDS.128 R8, [R2.X4+UR4+0x20a0] ;  /* 0x0020a00402087984 */ /* 0x000ee20008004c00 */
        /* <DEDUP_REMOVED lines=51> */
[----:B------:R-:W3:Y:S01]  /*ea70*/  LDS.128 R4, [R2.X4+UR4+0x26a0] ;  /* 0x0026a00402047984 */ /* 0x000ee20008004c00 */
[C---:B------:R-:W-:Y:S01]  /*ea80*/  FFMA R78, R10.reuse, R22, R65 ;  /* 0x000000160a4e7223 */ /* 0x040fe20000000041 */
[C---:B------:R-:W-:Y:S01]  /*ea90*/  FFMA R8, R10.reuse, R114, R9 ;  /* 0x000000720a087223 */ /* 0x040fe20000000009 */
[----:B------:R-:W-:Y:S01]  /*eaa0*/  FFMA R10, R10, R14, R73 ;  /* 0x0000000e0a0a7223 */ /* 0x000fe20000000049 */
[C---:B-1----:R-:W-:Y:S01]  /*eab0*/  FFMA R70, R24.reuse, R20, R70 ;  /* 0x0000001418467223 */ /* 0x042fe20000000046 */
[C---:B------:R-:W-:Y:S01]  /*eac0*/  FFMA R72, R24.reuse, R112, R72 ;  /* 0x0000007018487223 */ /* 0x040fe20000000048 */
[-C--:B------:R-:W-:Y:S01]  /*ead0*/  FFMA R79, R115, R11.reuse, R8 ;  /* 0x0000000b734f7223 */ /* 0x080fe20000000008 */
        /* <DEDUP_REMOVED lines=31> */
[-C--:B------:R-:W-:Y:S01]  /*ecd0*/  FFMA R61, R19, R31.reuse, R62 ;  /* 0x0000001f133d7223 */ /* 0x080fe2000000003e */
[-C--:B------:R-:W-:Y:S01]  /*ece0*/  FFMA R62, R23, R31.reuse, R64 ;  /* 0x0000001f173e7223 */ /* 0x080fe20000000040 */
[C---:B---3--:R-:W-:Y:S01]  /*ecf0*/  FFMA R54, R4.reuse, R20, R54 ;  /* 0x0000001404367223 */ /* 0x048fe20000000036 */
        /* <DEDUP_REMOVED lines=32> */
[-C--:B------:R-:W-:Y:S01]  /*ef00*/  FFMA R47, R115, R11.reuse, R8 ;  /* 0x0000000b732f7223 */ /* 0x080fe20000000008 */
[C---:B--2---:R-:W-:Y:S01]  /*ef10*/  FFMA R8, R24.reuse, R20, R49 ;  /* 0x0000001418087223 */ /* 0x044fe20000000031 */
[-C--:B------:R-:W-:Y:S01]  /*ef20*/  FFMA R46, R23, R11.reuse, R64 ;  /* 0x0000000b172e7223 */ /* 0x080fe20000000040 */
        /* <DEDUP_REMOVED lines=10> */
[C---:B------:R-:W-:Y:S01]  /*efd0*/  FFMA R24, R26.reuse, R18, R51 ;  /* 0x000000121a187223 */ /* 0x040fe20000000033 */
[C---:B------:R-:W-:Y:S01]  /*efe0*/  FFMA R48, R26.reuse, R14, R65 ;  /* 0x0000000e1a307223 */ /* 0x040fe20000000041 */
[----:B------:R-:W-:Y:S01]  /*eff0*/  LDS.128 R68, [R80+0xb0] ;  /* 0x0000b00050447984 */ /* 0x000fe20000000c00 */
[----:B------:R-:W-:Y:S01]  /*f000*/  FFMA R50, R26, R114, R25 ;  /* 0x000000721a327223 */ /* 0x000fe20000000019 */
[-C--:B------:R-:W-:Y:S01]  /*f010*/  FFMA R24, R19, R27.reuse, R24 ;  /* 0x0000001b13187223 */ /* 0x080fe20000000018 */
[-C--:B------:R-:W-:Y:S01]  /*f020*/  FFMA R25, R23, R27.reuse, R64 ;  /* 0x0000001b17197223 */ /* 0x080fe20000000040 */
[C---:B---3--:R-:W-:Y:S01]  /*f030*/  FFMA R44, R28.reuse, R112, R44 ;  /* 0x000000701c2c7223 */ /* 0x048fe2000000002c */
[-C--:B------:R-:W-:Y:S01]  /*f040*/  FFMA R26, R115, R27.reuse, R50 ;  /* 0x0000001b731a7223 */ /* 0x080fe20000000032 */
[----:B------:R-:W-:Y:S01]  /*f050*/  FFMA R27, R15, R27, R48 ;  /* 0x0000001b0f1b7223 */ /* 0x000fe20000000030 */
        /* <DEDUP_REMOVED lines=29> */
[-C--:B------:R-:W-:Y:S01]  /*f230*/  FFMA R37, R115, R7.reuse, R4 ;  /* 0x0000000773257223 */ /* 0x080fe20000000004 */
[C---:B--2---:R-:W-:Y:S01]  /*f240*/  FFMA R40, R8.reuse, R20, R40 ;  /* 0x0000001408287223 */ /* 0x044fe20000000028 */
[C---:B------:R-:W-:Y:S01]  /*f250*/  FFMA R4, R8.reuse, R16, R41 ;  /* 0x0000001008047223 */ /* 0x040fe20000000029 */
        /* <DEDUP_REMOVED lines=14> */
[-C--:B------:R-:W-:Y:S01]  /*f340*/  FFMA R31, R23, R11.reuse, R8 ;  /* 0x0000000b171f7223 */ /* 0x080fe20000000008 */
[C---:B---3--:R-:W-:Y:S01]  /*f350*/  FFMA R8, R64.reuse, R112, R57 ;  /* 0x0000007040087223 */ /* 0x048fe20000000039 */
[C---:B------:R-:W-:Y:S01]  /*f360*/  FFMA R0, R64.reuse, R20, R0 ;  /* 0x0000001440007223 */ /* 0x040fe20000000000 */
        /* <DEDUP_REMOVED lines=10> */
[----:B------:R-:W3:Y:S01]  /*f410*/  LDS.128 R8, [R80+0x2b0] ;  /* 0x0002b00050087984 */ /* 0x000ee20000000c00 */
[----:B------:R-:W-:Y:S01]  /*f420*/  FFMA R65, R65, R17, R56 ;  /* 0x0000001141417223 */ /* 0x000fe20000000038 */
[----:B------:R-:W-:Y:S01]  /*f430*/  FFMA R98, R108, R68, R98 ;  /* 0x000000446c627223 */ /* 0x000fe20000000062 */
[C---:B------:R-:W-:Y:S01]  /*f440*/  FFMA R29, R66.reuse, R14, R29 ;  /* 0x0000000e421d7223 */ /* 0x040fe2000000001d */
[----:B------:R-:W4:Y:S01]  /*f450*/  LDS.128 R84, [R80+0x4b0] ;  /* 0x0004b00050547984 */ /* 0x000f220000000c00 */
[----:B------:R-:W-:Y:S01]  /*f460*/  FFMA R28, R66, R18, R65 ;  /* 0x00000012421c7223 */ /* 0x000fe20000000041 */
[-C--:B------:R-:W-:Y:S01]  /*f470*/  FFMA R30, R115, R67.reuse, R30 ;  /* 0x00000043731e7223 */ /* 0x080fe2000000001e */
[----:B------:R-:W-:Y:S01]  /*f480*/  FFMA R0, R23, R67, R0 ;  /* 0x0000004317007223 */ /* 0x000fe20000000000 */
[----:B------:R-:W5:Y:S01]  /*f490*/  LDS.128 R56, [R80+0x6b0] ;  /* 0x0006b00050387984 */ /* 0x000f620000000c00 */
        /* <DEDUP_REMOVED lines=29> */
[----:B------:R-:W-:Y:S01]  /*f670*/  FFMA R51, R115, R51, R65 ;  /* 0x0000003373337223 */ /* 0x000fe20000000041 */
[-C--:B------:R-:W-:Y:S01]  /*f680*/  FFMA R112, R23, R7.reuse, R112 ;  /* 0x0000000717707223 */ /* 0x080fe20000000070 */
[C---:B---3--:R-:W-:Y:S01]  /*f690*/  FFMA R96, R108.reuse, R8, R96 ;  /* 0x000000086c607223 */ /* 0x048fe20000000060 */
[-C--:B------:R-:W-:Y:S01]  /*f6a0*/  FFMA R113, R19, R7.reuse, R18 ;  /* 0x0000000713717223 */ /* 0x080fe20000000012 */
[-C--:B------:R-:W-:Y:S01]  /*f6b0*/  FFMA R114, R15, R7.reuse, R14 ;  /* 0x000000070f727223 */ /* 0x080fe2000000000e */
[----:B------:R-:W-:Y:S01]  /*f6c0*/  FFMA R115, R115, R7, R6 ;  /* 0x0000000773737223 */ /* 0x000fe20000000006 */
[C---:B----4-:R-:W-:Y:S01]  /*f6d0*/  FFMA R4, R108.reuse, R84, R97 ;  /* 0x000000546c047223 */ /* 0x050fe20000000061 */
[C---:B------:R-:W-:Y:S01]  /*f6e0*/  FFMA R7, R109.reuse, R9, R96 ;  /* 0x000000096d077223 */ /* 0x040fe20000000060 */
[C---:B------:R-:W-:Y:S01]  /*f6f0*/  FFMA R13, R109.reuse, R69, R98 ;  /* 0x000000456d0d7223 */ /* 0x040fe20000000062 */
[----:B------:R-:W-:Y:S01]  /*f700*/  LDS.128 R20, [R2.X4+UR4+0x20b0] ;  /* 0x0020b00402147984 */ /* 0x000fe20008004c00 */
[----:B-----5:R-:W-:Y:S01]  /*f710*/  FFMA R108, R108, R56, R99 ;  /* 0x000000386c6c7223 */ /* 0x020fe20000000063 */
[C---:B------:R-:W-:Y:S01]  /*f720*/  FFMA R5, R109.reuse, R85, R4 ;  /* 0x000000556d057223 */ /* 0x040fe20000000004 */
[C---:B------:R-:W-:Y:S01]  /*f730*/  FFMA R4, R110.reuse, R70, R13 ;  /* 0x000000466e047223 */ /* 0x040fe2000000000d */
[----:B------:R-:W3:Y:S01]  /*f740*/  LDS.128 R96, [R2.X4+UR4+0x6b0] ;  /* 0x0006b00402607984 */ /* 0x000ee20008004c00 */
[----:B------:R-:W-:Y:S01]  /*f750*/  FFMA R109, R109, R57, R108 ;  /* 0x000000396d6d7223 */ /* 0x000fe2000000006c */
[C---:B------:R-:W-:Y:S01]  /*f760*/  FFMA R108, R110.reuse, R10, R7 ;  /* 0x0000000a6e6c7223 */ /* 0x040fe20000000007 */
[----:B------:R-:W-:Y:S01]  /*f770*/  FFMA R12, R110, R86, R5 ;  /* 0x000000566e0c7223 */ /* 0x000fe20000000005 */
[----:B-1----:R-:W-:Y:S01]  /*f780*/  FFMA R92, R104, R56, R92 ;  /* 0x00000038685c7223 */ /* 0x002fe2000000005c */
        /* <DEDUP_REMOVED lines=18> */
[----:B------:R-:W-:Y:S01]  /*f8b0*/  FFMA R28, R19, R67, R28 ;  /* 0x00000043131c7223 */ /* 0x000fe2000000001c */
        /* <DEDUP_REMOVED lines=26> */
[----:B------:R-:W-:Y:S01]  /*fa60*/  FFMA R29, R15, R67, R29 ;  /* 0x000000430f1d7223 */ /* 0x000fe2000000001d */
[----:B------:R-:W-:Y:S01]  /*fa70*/  FFMA R97, R97, R69, R82 ;  /* 0x0000004561617223 */ /* 0x000fe20000000052 */
[----:B------:R-:W2:Y:S01]  /*fa80*/  LDS.128 R12, [R2.X4+UR4+0x24b0] ;  /* 0x0024b004020c7984 */ /* 0x000ea20008004c00 */
        /* <DEDUP_REMOVED lines=19> */
[----:B------:R-:W-:Y:S01]  /*fbc0*/  LDS.128 R188, [R2.X4+UR4+0x25d0] ;  /* 0x0025d00402bc7984 */ /* 0x000fe20008004c00 */
        /* <DEDUP_REMOVED lines=19> */
[-C--:B------:R-:W-:Y:S01]  /*fd00*/  FFMA R91, R87, R19.reuse, R16 ;  /* 0x00000013575b7223 */ /* 0x080fe20000000010 */
[----:B------:R-:W-:Y:S01]  /*fd10*/  FFMA R18, R18, R10, R73 ;  /* 0x0000000a12127223 */ /* 0x000fe20000000049 */
        /* <DEDUP_REMOVED lines=13> */
[----:B------:R-:W-:Y:S01]  /*fdf0*/  FFMA R82, R14, R58, R63 ;  /* 0x0000003a0e527223 */ /* 0x000fe2000000003f */
[----:B---3--:R-:W-:Y:S01]  /*fe00*/  FFMA R54, R4, R84, R54 ;  /* 0x0000005404367223 */ /* 0x008fe20000000036 */
[C---:B------:R-:W-:Y:S01]  /*fe10*/  FFMA R88, R14.reuse, R70, R13 ;  /* 0x000000460e587223 */ /* 0x040fe2000000000d */
[-C--:B------:R-:W-:Y:S01]  /*fe20*/  FFMA R83, R87, R15.reuse, R12 ;  /* 0x0000000f57537223 */ /* 0x080fe2000000000c */
[----:B------:R-:W-:Y:S01]  /*fe30*/  FFMA R14, R14, R10, R65 ;  /* 0x0000000a0e0e7223 */ /* 0x000fe20000000041 */
        /* <DEDUP_REMOVED lines=13> */
[----:B------:R-:W-:Y:S01]  /*ff10*/  LDS.128 R64, [R2.X4+UR4+0xc0] ;  /* 0x0000c00402407984 */ /* 0x000fe20008004c00 */
[----:B------:R-:W-:Y:S01]  /*ff20*/  FFMA R4, R6, R70, R5 ;  /* 0x0000004606047223 */ /* 0x000fe20000000005 */
[C---:B-1----:R-:W-:Y:S01]  /*ff30*/  FFMA R46, R20.reuse, R84, R46 ;  /* 0x00000054142e7223 */ /* 0x042fe2000000002e */
[----:B------:R-:W-:Y:S01]  /*ff40*/  FFMA R52, R20, R8, R52 ;  /* 0x0000000814347223 */ /* 0x000fe20000000034 */
        /* <DEDUP_REMOVED lines=98> */
[----:B------:R-:W3:Y:S01]  /*10570*/  LDS.128 R28, [R80+0x2c0] ;  /* 0x0002c000501c7984 */ /* 0x000ee20000000c00 */
[C---:B------:R-:W-:Y:S01]  /*10580*/  FFMA R53, R18.reuse, R10, R53 ;  /* 0x0000000a12357223 */ /* 0x040fe20000000035 */
[----:B------:R-:W-:Y:S01]  /*10590*/  FFMA R52, R18, R58, R17 ;  /* 0x0000003a12347223 */ /* 0x000fe20000000011 */
[----:B------:R-:W-:Y:S01]  /*105a0*/  FFMA R0, R87, R19, R0 ;  /* 0x0000001357007223 */ /* 0x000fe20000000000 */
[----:B------:R-:W4:Y:S01]  /*105b0*/  LDS.128 R40, [R80+0x4c0] ;  /* 0x0004c00050287984 */ /* 0x000f220000000c00 */
[C---:B-1----:R-:W-:Y:S01]  /*105c0*/  FFMA R48, R36.reuse, R84, R48 ;  /* 0x0000005424307223 */ /* 0x042fe20000000030 */
[C---:B------:R-:W-:Y:S01]  /*105d0*/  FFMA R16, R36.reuse, R56, R49 ;  /* 0x0000003824107223 */ /* 0x040fe20000000031 */
[C---:B------:R-:W-:Y:S01]  /*105e0*/  FFMA R17, R36.reuse, R68, R51 ;  /* 0x0000004424117223 */ /* 0x040fe20000000033 */
[----:B------:R-:W1:Y:S01]  /*105f0*/  LDS.128 R12, [R80+0xc0] ;  /* 0x0000c000500c7984 */ /* 0x000e620000000c00 */
[----:B------:R-:W-:Y:S01]  /*10600*/  FFMA R18, R36, R8, R50 ;  /* 0x0000000824127223 */ /* 0x000fe20000000032 */
[C---:B------:R-:W-:Y:S01]  /*10610*/  FFMA R36, R37.reuse, R85, R48 ;  /* 0x0000005525247223 */ /* 0x040fe20000000030 */
[C---:B------:R-:W-:Y:S01]  /*10620*/  FFMA R16, R37.reuse, R57, R16 ;  /* 0x0000003925107223 */ /* 0x040fe20000000010 */
[----:B------:R-:W5:Y:S01]  /*10630*/  LDS.128 R44, [R80+0x6c0] ;  /* 0x0006c000502c7984 */ /* 0x000f620000000c00 */
[C---:B------:R-:W-:Y:S01]  /*10640*/  FFMA R17, R37.reuse, R69, R17 ;  /* 0x0000004525117223 */ /* 0x040fe20000000011 */
[----:B------:R-:W-:Y:S01]  /*10650*/  FFMA R18, R37, R9, R18 ;  /* 0x0000000925127223 */ /* 0x000fe20000000012 */
[C---:B------:R-:W-:Y:S01]  /*10660*/  FFMA R37, R38.reuse, R58, R16 ;  /* 0x0000003a26257223 */ /* 0x040fe20000000010 */
[----:B------:R-:W5:Y:S01]  /*10670*/  LDS.128 R48, [R2.X4+UR4+0x2c0] ;  /* 0x0002c00402307984 */ /* 0x000f620008004c00 */
[C---:B------:R-:W-:Y:S01]  /*10680*/  FFMA R36, R38.reuse, R86, R36 ;  /* 0x0000005626247223 */ /* 0x040fe20000000024 */
[C---:B------:R-:W-:Y:S01]  /*10690*/  FFMA R16, R38.reuse, R10, R18 ;  /* 0x0000000a26107223 */ /* 0x040fe20000000012 */
[----:B------:R-:W-:Y:S01]  /*106a0*/  FFMA R17, R38, R70, R17 ;  /* 0x0000004626117223 */ /* 0x000fe20000000011 */
[-C--:B------:R-:W-:Y:S01]  /*106b0*/  FFMA R37, R59, R39.reuse, R37 ;  /* 0x000000273b257223 */ /* 0x080fe20000000025 */
[-C--:B------:R-:W-:Y:S01]  /*106c0*/  FFMA R36, R87, R39.reuse, R36 ;  /* 0x0000002757247223 */ /* 0x080fe20000000024 */
[----:B------:R-:W-:Y:S01]  /*106d0*/  FFMA R38, R11, R39, R16 ;  /* 0x000000270b267223 */ /* 0x000fe20000000010 */
[-C--:B------:R-:W-:Y:S01]  /*106e0*/  FFMA R52, R59, R19.reuse, R52 ;  /* 0x000000133b347223 */ /* 0x080fe20000000034 */
[-C--:B------:R-:W-:Y:S01]  /*106f0*/  FFMA R53, R11, R19.reuse, R53 ;  /* 0x000000130b357223 */ /* 0x080fe20000000035 */
[C---:B------:R-:W-:Y:S01]  /*10700*/  FFMA R54, R71.reuse, R19, R54 ;  /* 0x0000001347367223 */ /* 0x040fe20000000036 */
[----:B------:R-:W-:Y:S01]  /*10710*/  FFMA R39, R71, R39, R17 ;  /* 0x0000002747277223 */ /* 0x000fe20000000011 */
[C---:B--2---:R-:W-:Y:S01]  /*10720*/  FFMA R114, R4.reuse, R8, R114 ;  /* 0x0000000804727223 */ /* 0x044fe20000000072 */
        /* <DEDUP_REMOVED lines=13> */
[-C--:B------:R-:W-:Y:S01]  /*10800*/  FFMA R68, R87, R7.reuse, R68 ;  /* 0x0000000757447223 */ /* 0x080fe20000000044 */
[-C--:B------:R-:W-:Y:S01]  /*10810*/  FFMA R69, R59, R7.reuse, R58 ;  /* 0x000000073b457223 */ /* 0x080fe2000000003a */
[-C--:B------:R-:W-:Y:S01]  /*10820*/  FFMA R70, R11, R7.reuse, R10 ;  /* 0x000000070b467223 */ /* 0x080fe2000000000a */
[C---:B----4-:R-:W-:Y:S01]  /*10830*/  FFMA R4, R64.reuse, R40, R109 ;  /* 0x0000002840047223 */ /* 0x050fe2000000006d */
[----:B------:R-:W-:Y:S01]  /*10840*/  FFMA R71, R71, R7, R6 ;  /* 0x0000000747477223 */ /* 0x000fe20000000006 */
[C---:B------:R-:W-:Y:S01]  /*10850*/  FFMA R7, R65.reuse, R29, R108 ;  /* 0x0000001d41077223 */ /* 0x040fe2000000006c */
[----:B------:R-:W3:Y:S01]  /*10860*/  LDS.128 R8, [R2.X4+UR4+0x6c0] ;  /* 0x0006c00402087984 */ /* 0x000ee20008004c00 */
[-C--:B-1----:R-:W-:Y:S01]  /*10870*/  FFMA R110, R64, R12.reuse, R110 ;  /* 0x0000000c406e7223 */ /* 0x082fe2000000006e */
[C---:B------:R-:W-:Y:S01]  /*10880*/  FFMA R5, R65.reuse, R41, R4 ;  /* 0x0000002941057223 */ /* 0x040fe20000000004 */
[----:B------:R-:W-:Y:S01]  /*10890*/  FFMA R96, R124, R12, R96 ;  /* 0x0000000c7c607223 */ /* 0x000fe20000000060 */
[----:B------:R-:W-:Y:S01]  /*108a0*/  LDS.128 R228, [R2.X4+UR4+0x1e0] ;  /* 0x0001e00402e47984 */ /* 0x000fe20008004c00 */
[----:B-----5:R-:W-:Y:S01]  /*108b0*/  FFMA R64, R64, R44, R111 ;  /* 0x0000002c40407223 */ /* 0x020fe2000000006f */
        /* <DEDUP_REMOVED lines=40> */
[C---:B---3--:R-:W-:Y:S01]  /*10b40*/  FFMA R32, R8.reuse, R44, R32 ;  /* 0x0000002c08207223 */ /* 0x048fe20000000020 */
[-C--:B------:R-:W-:Y:S01]  /*10b50*/  FFMA R59, R47, R19.reuse, R16 ;  /* 0x000000132f3b7223 */ /* 0x080fe20000000010 */
        /* <DEDUP_REMOVED lines=17> */
[C---:B------:R-:W-:Y:S01]  /*10c70*/  FFMA R8, R124.reuse, R28, R97 ;  /* 0x0000001c7c087223 */ /* 0x040fe20000000061 */
[-C--:B------:R-:W-:Y:S01]  /*10c80*/  FFMA R57, R31, R11.reuse, R10 ;  /* 0x0000000b1f397223 */ /* 0x080fe2000000000a */
[----:B------:R-:W-:Y:S01]  /*10c90*/  FFMA R10, R124, R40, R95 ;  /* 0x000000287c0a7223 */ /* 0x000fe2000000005f */
        /* <DEDUP_REMOVED lines=24> */
[----:B------:R-:W-:-:S02]  /*10e20*/  FFMA R4, R6, R46, R91 ;  /* 0x0000002e06047223 */ /* 0x000fc4000000005b */
        /* <DEDUP_REMOVED lines=30> */
[----:B------:R-:W3:Y:S01]  /*11010*/  LDS.128 R16, [R2.X4+UR4+0x44c0] ;  /* 0x0044c00402107984 */ /* 0x000ee20008004c00 */
[C---:B------:R-:W-:Y:S01]  /*11020*/  FFMA R78, R110.reuse, R46, R79 ;  /* 0x0000002e6e4e7223 */ /* 0x040fe2000000004f */
[----:B------:R-:W-:Y:S01]  /*11030*/  FFMA R109, R109, R13, R108 ;  /* 0x0000000d6d6d7223 */ /* 0x000fe2000000006c */
[----:B------:R-:W-:Y:S01]  /*11040*/  FFMA R112, R110, R42, R77 ;  /* 0x0000002a6e707223 */ /* 0x000fe2000000004d */
[----:B------:R-:W-:Y:S01]  /*11050*/  LDS.128 R88, [R2.X4+UR4+0x2e0] ;  /* 0x0002e00402587984 */ /* 0x000fe20008004c00 */
        /* <DEDUP_REMOVED lines=12> */
[----:B------:R-:W1:Y:S01]  /*11120*/  LDS.128 R20, [R2.X4+UR4+0x46c0] ;  /* 0x0046c00402147984 */ /* 0x000e620008004c00 */
[-C--:B------:R-:W-:Y:S01]  /*11130*/  FFMA R112, R43, R111.reuse, R112 ;  /* 0x0000006f2b707223 */ /* 0x080fe20000000070 */
[C---:B------:R-:W-:Y:S01]  /*11140*/  FFMA R8, R10.reuse, R14, R9 ;  /* 0x0000000e0a087223 */ /* 0x040fe20000000009 */
[-C--:B------:R-:W-:Y:S01]  /*11150*/  FFMA R114, R15, R111.reuse, R114 ;  /* 0x0000006f0f727223 */ /* 0x080fe20000000072 */
[----:B------:R-:W-:Y:S01]  /*11160*/  FFMA R111, R31, R111, R110 ;  /* 0x0000006f1f6f7223 */ /* 0x000fe2000000006e */
        /* <DEDUP_REMOVED lines=15> */
[----:B------:R-:W-:Y:S01]  /*11260*/  FFMA R74, R6, R42, R73 ;  /* 0x0000002a064a7223 */ /* 0x000fe20000000049 */
[----:B------:R-:W2:Y:S01]  /*11270*/  LDS.128 R8, [R2.X4+UR4+0x60c0] ;  /* 0x0060c00402087984 */ /* 0x000ea20008004c00 */
        /* <DEDUP_REMOVED lines=11> */
[-C--:B------:R-:W-:Y:S01]  /*11330*/  FFMA R103, R43, R7.reuse, R74 ;  /* 0x000000072b677223 */ /* 0x080fe2000000004a */
[C---:B------:R-:W-:Y:S01]  /*11340*/  FFMA R16, R18.reuse, R14, R17 ;  /* 0x0000000e12107223 */ /* 0x040fe20000000011 */
[-C--:B------:R-:W-:Y:S01]  /*11350*/  FFMA R104, R47, R7.reuse, R104 ;  /* 0x000000072f687223 */ /* 0x080fe20000000068 */
[----:B------:R-:W-:Y:S01]  /*11360*/  FFMA R106, R31, R7, R106 ;  /* 0x000000071f6a7223 */ /* 0x000fe2000000006a */
[C---:B------:R-:W-:Y:S01]  /*11370*/  FFMA R62, R18.reuse, R46, R61 ;  /* 0x0000002e123e7223 */ /* 0x040fe2000000003d */
[C---:B------:R-:W-:Y:S01]  /*11380*/  FFMA R100, R18.reuse, R42, R63 ;  /* 0x0000002a12647223 */ /* 0x040fe2000000003f */
[----:B------:R-:W-:Y:S01]  /*11390*/  FFMA R102, R18, R30, R73 ;  /* 0x0000001e12667223 */ /* 0x000fe20000000049 */
[-C--:B------:R-:W-:Y:S01]  /*113a0*/  FFMA R101, R15, R19.reuse, R16 ;  /* 0x000000130f657223 */ /* 0x080fe20000000010 */
[----:B------:R-:W3:Y:S01]  /*113b0*/  LDS.128 R4, [R2.X4+UR4+0x62c0] ;  /* 0x0062c00402047984 */ /* 0x000ee20008004c00 */
[C---:B-1----:R-:W-:Y:S01]  /*113c0*/  FFMA R16, R20.reuse, R44, R35 ;  /* 0x0000002c14107223 */ /* 0x042fe20000000023 */
        /* <DEDUP_REMOVED lines=15> */
[-C--:B------:R-:W-:Y:S01]  /*114c0*/  FFMA R83, R47, R23.reuse, R20 ;  /* 0x000000172f537223 */ /* 0x080fe20000000014 */
[-C--:B------:R-:W-:Y:S01]  /*114d0*/  FFMA R96, R43, R23.reuse, R96 ;  /* 0x000000172b607223 */ /* 0x080fe20000000060 */
        /* <DEDUP_REMOVED lines=15> */
[----:B------:R-:W2:Y:S01]  /*115d0*/  LDS.128 R24, [R2.X4+UR4+0x66c0] ;  /* 0x0066c00402187984 */ /* 0x000ea20008004c00 */
[-C--:B------:R-:W-:Y:S01]  /*115e0*/  FFMA R34, R47, R11.reuse, R34 ;  /* 0x0000000b2f227223 */ /* 0x080fe20000000022 */
[-C--:B------:R-:W-:Y:S01]  /*115f0*/  FFMA R81, R31, R11.reuse, R10 ;  /* 0x0000000b1f517223 */ /* 0x080fe2000000000a */
[----:B------:R-:W-:Y:S01]  /*11600*/  FFMA R82, R15, R11, R82 ;  /* 0x0000000b0f527223 */ /* 0x000fe20000000052 */
[----:B------:R-:W-:Y:S01]  /*11610*/  LDS.128 R60, [R80+0x2d0] ;  /* 0x0002d000503c7984 */ /* 0x000fe20000000c00 */
        /* <DEDUP_REMOVED lines=13> */
[-C--:B------:R-:W-:Y:S01]  /*116f0*/  FFMA R4, R43, R7.reuse, R4 ;  /* 0x000000072b047223 */ /* 0x080fe20000000004 */
[-C--:B------:R-:W-:Y:S01]  /*11700*/  FFMA R0, R47, R7.reuse, R0 ;  /* 0x000000072f007223 */ /* 0x080fe20000000000 */
[C---:B-1----:R-:W-:Y:S01]  /*11710*/  FFMA R37, R16.reuse, R44, R37 ;  /* 0x0000002c10257223 */ /* 0x042fe20000000025 */
[----:B------:R-:W1:Y:S01]  /*11720*/  LDS.128 R52, [R80+0x6d0] ;  /* 0x0006d00050347984 */ /* 0x000e620000000c00 */
[-C--:B------:R-:W-:Y:S01]  /*11730*/  FFMA R5, R31, R7.reuse, R5 ;  /* 0x000000071f057223 */ /* 0x080fe20000000005 */
        /* <DEDUP_REMOVED lines=30> */
[-C--:B------:R-:W-:Y:S01]  /*11920*/  FFMA R16, R47, R19.reuse, R16 ;  /* 0x000000132f107223 */ /* 0x080fe20000000010 */
[----:B------:R-:W2:Y:S01]  /*11930*/  LDS.128 R68, [R80+0x4e0] ;  /* 0x0004e00050447984 */ /* 0x000ea20000000c00 */
[C---:B------:R-:W-:Y:S01]  /*11940*/  FFMA R21, R31.reuse, R19, R21 ;  /* 0x000000131f157223 */ /* 0x040fe20000000015 */
[----:B------:R-:W-:Y:S01]  /*11950*/  FFMA R26, R31, R27, R30 ;  /* 0x0000001b1f1a7223 */ /* 0x000fe2000000001e */
[C---:B---3--:R-:W-:Y:S01]  /*11960*/  FFMA R64, R8.reuse, R60, R64 ;  /* 0x0000003c08407223 */ /* 0x048fe20000000040 */
[C---:B------:R-:W-:Y:S01]  /*11970*/  FFMA R20, R43.reuse, R19, R20 ;  /* 0x000000132b147223 */ /* 0x040fe20000000014 */
[----:B------:R-:W-:Y:S01]  /*11980*/  FFMA R25, R43, R27, R42 ;  /* 0x0000001b2b197223 */ /* 0x000fe2000000002a */
[----:B------:R-:W3:Y:S01]  /*11990*/  LDS.128 R28, [R2.X4+UR4+0x4d0] ;  /* 0x0004d004021c7984 */ /* 0x000ee20008004c00 */
[----:B-1----:R-:W-:Y:S01]  /*119a0*/  FFMA R6, R8, R52, R67 ;  /* 0x0000003408067223 */ /* 0x002fe20000000043 */
[----:B------:R-:W-:-:S02]  /*119b0*/  FFMA R15, R9, R61, R64 ;  /* 0x0000003d090f7223 */ /* 0x000fc40000000040 */
[----:B------:R-:W1:Y:S01]  /*119c0*/  LDS.128 R40, [R80+0x2e0] ;  /* 0x0002e00050287984 */ /* 0x000e620000000c00 */
[----:B----4-:R-:W-:Y:S01]  /*119d0*/  FFMA R66, R8, R72, R66 ;  /* 0x0000004808427223 */ /* 0x010fe20000000042 */
[C---:B------:R-:W-:Y:S01]  /*119e0*/  FFMA R13, R9.reuse, R53, R6 ;  /* 0x00000035090d7223 */ /* 0x040fe20000000006 */
[----:B------:R-:W-:Y:S01]  /*119f0*/  FFMA R24, R10, R62, R15 ;  /* 0x0000003e0a187223 */ /* 0x000fe2000000000f */
[----:B-----5:R-:W-:Y:S01]  /*11a00*/  FFMA R8, R8, R76, R65 ;  /* 0x0000004c08087223 */ /* 0x020fe20000000041 */
[----:B------:R-:W-:Y:S01]  /*11a10*/  FFMA R17, R9, R73, R66 ;  /* 0x0000004909117223 */ /* 0x000fe20000000042 */
        /* <DEDUP_REMOVED lines=8> */
[-C--:B------:R-:W-:Y:S01]  /*11aa0*/  FFMA R46, R55, R11.reuse, R46 ;  /* 0x0000000b372e7223 */ /* 0x080fe2000000002e */
[-C--:B------:R-:W-:Y:S01]  /*11ab0*/  FFMA R47, R75, R11.reuse, R6 ;  /* 0x0000000b4b2f7223 */ /* 0x080fe20000000006 */
[----:B------:R-:W-:Y:S01]  /*11ac0*/  FFMA R86, R79, R11, R86 ;  /* 0x0000000b4f567223 */ /* 0x000fe20000000056 */
[----:B------:R-:W-:Y:S01]  /*11ad0*/  FFMA R44, R38, R74, R9 ;  /* 0x0000004a262c7223 */ /* 0x000fe20000000009 */
[----:B------:R-:W4:Y:S01]  /*11ae0*/  LDS.128 R12, [R2.X4+UR4+0x6d0] ;  /* 0x0006d004020c7984 */ /* 0x000f220008004c00 */
[C---:B------:R-:W-:Y:S01]  /*11af0*/  FFMA R6, R36.reuse, R60, R51 ;  /* 0x0000003c24067223 */ /* 0x040fe20000000033 */
[----:B------:R-:W-:Y:S01]  /*11b00*/  FFMA R36, R36, R52, R49 ;  /* 0x0000003424247223 */ /* 0x000fe20000000031 */
[C---:B------:R-:W-:Y:S01]  /*11b10*/  FFMA R45, R37.reuse, R77, R48 ;  /* 0x0000004d252d7223 */ /* 0x040fe20000000030 */
[----:B------:R-:W5:Y:S01]  /*11b20*/  LDS.128 R8, [R2.X4+UR4+0xe0] ;  /* 0x0000e00402087984 */ /* 0x000f620008004c00 */
[C---:B------:R-:W-:Y:S01]  /*11b30*/  FFMA R129, R37.reuse, R61, R6 ;  /* 0x0000003d25817223 */ /* 0x040fe20000000006 */
[----:B------:R-:W-:Y:S01]  /*11b40*/  FFMA R37, R37, R53, R36 ;  /* 0x0000003525257223 */ /* 0x000fe20000000024 */
[C---:B------:R-:W-:Y:S01]  /*11b50*/  FFMA R45, R38.reuse, R78, R45 ;  /* 0x0000004e262d7223 */ /* 0x040fe2000000002d */
[----:B------:R-:W5:Y:S01]  /*11b60*/  LDS.128 R48, [R80+0x6e0] ;  /* 0x0006e00050307984 */ /* 0x000f620000000c00 */
[C---:B------:R-:W-:Y:S01]  /*11b70*/  FFMA R129, R38.reuse, R62, R129 ;  /* 0x0000003e26817223 */ /* 0x040fe20000000081 */
[----:B------:R-:W-:Y:S01]  /*11b80*/  FFMA R6, R38, R54, R37 ;  /* 0x0000003626067223 */ /* 0x000fe20000000025 */
[-C--:B------:R-:W-:Y:S01]  /*11b90*/  FFMA R45, R79, R39.reuse, R45 ;  /* 0x000000274f2d7223 */ /* 0x080fe2000000002d */
[----:B------:R-:W5:Y:S01]  /*11ba0*/  LDS.128 R64, [R80+0xe0] ;  /* 0x0000e00050407984 */ /* 0x000f620000000c00 */
[-C--:B------:R-:W-:Y:S01]  /*11bb0*/  FFMA R44, R75, R39.reuse, R44 ;  /* 0x000000274b2c7223 */ /* 0x080fe2000000002c */
[-C--:B------:R-:W-:Y:S01]  /*11bc0*/  FFMA R6, R55, R39.reuse, R6 ;  /* 0x0000002737067223 */ /* 0x080fe20000000006 */
[----:B------:R-:W-:Y:S01]  /*11bd0*/  FFMA R129, R63, R39, R129 ;  /* 0x000000273f817223 */ /* 0x000fe20000000081 */
[----:B--2---:R-:W-:Y:S01]  /*11be0*/  FFMA R45, R88, R68, R45 ;  /* 0x00000044582d7223 */ /* 0x004fe2000000002d */
[----:B------:R-:W2:Y:S01]  /*11bf0*/  LDS.128 R36, [R2.X4+UR4+0x4e0] ;  /* 0x0004e00402247984 */ /* 0x000ea20008004c00 */
        /* <DEDUP_REMOVED lines=18> */
[----:B------:R-:W-:Y:S01]  /*11d20*/  FFMA R129, R89, R41, R129 ;  /* 0x0000002959817223 */ /* 0x000fe20000000081 */
[----:B------:R-:W-:Y:S01]  /*11d30*/  LDS.128 R28, [R2.X4+UR4+0xf0] ;  /* 0x0000f004021c7984 */ /* 0x000fe20008004c00 */
[C---:B----4-:R-:W-:Y:S01]  /*11d40*/  FFMA R32, R12.reuse, R76, R32 ;  /* 0x0000004c0c207223 */ /* 0x050fe20000000020 */
        /* <DEDUP_REMOVED lines=31> */
[-C--:B------:R-:W-:Y:S01]  /*11f40*/  FFMA R24, R43, R11.reuse, R24 ;  /* 0x0000000b2b187223 */ /* 0x080fe20000000018 */
[-C--:B------:R-:W-:Y:S01]  /*11f50*/  FFMA R92, R51, R11.reuse, R92 ;  /* 0x0000000b335c7223 */ /* 0x080fe2000000005c */
[-C--:B------:R-:W-:Y:S01]  /*11f60*/  FFMA R93, R67, R11.reuse, R93 ;  /* 0x0000000b435d7223 */ /* 0x080fe2000000005d */
[----:B------:R-:W-:Y:S01]  /*11f70*/  FFMA R94, R71, R11, R94 ;  /* 0x0000000b475e7223 */ /* 0x000fe2000000005e */
[----:B------:R-:W-:Y:S01]  /*11f80*/  FFMA R130, R89, R49, R6 ;  /* 0x0000003159827223 */ /* 0x000fe20000000006 */
[----:B------:R-:W3:Y:S01]  /*11f90*/  LDS.128 R12, [R80+0x6f0] ;  /* 0x0006f000500c7984 */ /* 0x000ee20000000c00 */
[C---:B------:R-:W-:Y:S01]  /*11fa0*/  FFMA R131, R90.reuse, R66, R44 ;  /* 0x000000425a837223 */ /* 0x040fe2000000002c */
[C---:B------:R-:W-:Y:S01]  /*11fb0*/  FFMA R6, R90.reuse, R70, R45 ;  /* 0x000000465a067223 */ /* 0x040fe2000000002d */
[C---:B------:R-:W-:Y:S01]  /*11fc0*/  FFMA R132, R90.reuse, R42, R129 ;  /* 0x0000002a5a847223 */ /* 0x040fe20000000081 */
[----:B------:R-:W4:Y:S01]  /*11fd0*/  LDS.128 R56, [R80+0x4f0] ;  /* 0x0004f00050387984 */ /* 0x000f220000000c00 */
[----:B------:R-:W-:Y:S01]  /*11fe0*/  FFMA R130, R90, R50, R130 ;  /* 0x000000325a827223 */ /* 0x000fe20000000082 */
[-C--:B------:R-:W-:Y:S01]  /*11ff0*/  FFMA R6, R71, R91.reuse, R6 ;  /* 0x0000005b47067223 */ /* 0x080fe20000000006 */
[-C--:B------:R-:W-:Y:S01]  /*12000*/  FFMA R131, R67, R91.reuse, R131 ;  /* 0x0000005b43837223 */ /* 0x080fe20000000083 */
[----:B------:R-:W5:Y:S01]  /*12010*/  LDS.128 R8, [R80+0x2f0] ;  /* 0x0002f00050087984 */ /* 0x000f620000000c00 */
[-C--:B------:R-:W-:Y:S01]  /*12020*/  FFMA R130, R51, R91.reuse, R130 ;  /* 0x0000005b33827223 */ /* 0x080fe20000000082 */
[----:B------:R-:W-:Y:S01]  /*12030*/  FFMA R132, R43, R91, R132 ;  /* 0x0000005b2b847223 */ /* 0x000fe20000000084 */
[C---:B--2---:R-:W-:Y:S01]  /*12040*/  FFMA R18, R36.reuse, R48, R18 ;  /* 0x0000003024127223 */ /* 0x044fe20000000012 */
[----:B------:R-:W2:Y:S01]  /*12050*/  LDS.128 R44, [R80+0xf0] ;  /* 0x0000f000502c7984 */ /* 0x000ea20000000c00 */
        /* <DEDUP_REMOVED lines=27> */
[----:B---3--:R-:W-:Y:S01]  /*12210*/  FFMA R92, R28, R12, R92 ;  /* 0x0000000c1c5c7223 */ /* 0x008fe2000000005c */
[C---:B------:R-:W-:Y:S01]  /*12220*/  FFMA R17, R86.reuse, R70, R17 ;  /* 0x0000004656117223 */ /* 0x040fe20000000011 */
[----:B------:R-:W-:Y:S01]  /*12230*/  FFMA R128, R86, R42, R128 ;  /* 0x0000002a56807223 */ /* 0x000fe20000000080 */
[----:B------:R-:W-:Y:S01]  /*12240*/  FFMA R19, R51, R87, R19 ;  /* 0x0000005733137223 */ /* 0x000fe20000000013 */
[C---:B----4-:R-:W-:Y:S01]  /*12250*/  FFMA R94, R28.reuse, R56, R94 ;  /* 0x000000381c5e7223 */ /* 0x050fe2000000005e */
[----:B------:R-:W-:Y:S01]  /*12260*/  FFMA R143, R29, R13, R92 ;  /* 0x0000000d1d8f7223 */ /* 0x000fe2000000005c */
[-C--:B------:R-:W-:Y:S01]  /*12270*/  FFMA R17, R71, R87.reuse, R17 ;  /* 0x0000005747117223 */ /* 0x080fe20000000011 */
[----:B------:R-:W-:Y:S01]  /*12280*/  FFMA R32, R67, R87, R32 ;  /* 0x0000005743207223 */ /* 0x000fe20000000020 */
[----:B-----5:R-:W-:Y:S01]  /*12290*/  FFMA R84, R28, R8, R24 ;  /* 0x000000081c547223 */ /* 0x020fe20000000018 */
[----:B------:R-:W-:Y:S01]  /*122a0*/  FFMA R144, R29, R57, R94 ;  /* 0x000000391d907223 */ /* 0x000fe2000000005e */
[----:B------:R-:W-:Y:S01]  /*122b0*/  FFMA R128, R43, R87, R128 ;  /* 0x000000572b807223 */ /* 0x000fe20000000080 */
[----:B------:R-:W-:Y:S01]  /*122c0*/  FFMA R143, R30, R14, R143 ;  /* 0x0000000e1e8f7223 */ /* 0x000fe2000000008f */
[----:B--2---:R-:W-:Y:S01]  /*122d0*/  FFMA R24, R28, R44, R93 ;  /* 0x0000002c1c187223 */ /* 0x004fe2000000005d */
[C---:B------:R-:W-:Y:S01]  /*122e0*/  FFMA R28, R29.reuse, R9, R84 ;  /* 0x000000091d1c7223 */ /* 0x040fe20000000054 */
[----:B------:R-:W2:Y:S01]  /*122f0*/  LDS.128 R92, [R2.X4+UR4+0x6f0] ;  /* 0x0006f004025c7984 */ /* 0x000ea20008004c00 */
        /* <DEDUP_REMOVED lines=15> */
[-C--:B------:R-:W-:Y:S01]  /*123f0*/  FFMA R6, R90, R46.reuse, R6 ;  /* 0x0000002e5a067223 */ /* 0x080fe20000000006 */
[-C--:B------:R-:W-:Y:S01]  /*12400*/  FFMA R154, R59, R91.reuse, R154 ;  /* 0x0000005b3b9a7223 */ /* 0x080fe2000000009a */
[-C--:B------:R-:W-:Y:S01]  /*12410*/  FFMA R153, R15, R91.reuse, R153 ;  /* 0x0000005b0f997223 */ /* 0x080fe20000000099 */
[-C--:B------:R-:W-:Y:S01]  /*12420*/  FFMA R28, R11, R91.reuse, R28 ;  /* 0x0000005b0b1c7223 */ /* 0x080fe2000000001c */
[----:B------:R-:W-:Y:S01]  /*12430*/  FFMA R6, R47, R91, R6 ;  /* 0x0000005b2f067223 */ /* 0x000fe20000000006 */
[----:B------:R-:W-:Y:S01]  /*12440*/  FFMA R24, R30, R46, R24 ;  /* 0x0000002e1e187223 */ /* 0x000fe20000000018 */
[----:B------:R-:W4:Y:S01]  /*12450*/  LDS.128 R88, [R2.X4+UR4+0x22d0] ;  /* 0x0022d00402587984 */ /* 0x000f220008004c00 */
        /* <DEDUP_REMOVED lines=33> */
[C---:B---3--:R-:W-:Y:S01]  /*12670*/  FFMA R125, R84.reuse, R52, R125 ;  /* 0x00000034547d7223 */ /* 0x048fe2000000007d */
        /* <DEDUP_REMOVED lines=11> */
[----:B------:R-:W2:Y:S01]  /*12730*/  LDS.128 R92, [R2.X4+UR4+0x26d0] ;  /* 0x0026d004025c7984 */ /* 0x000ea20008004c00 */
[C---:B----4-:R-:W-:Y:S01]  /*12740*/  FFMA R85, R88.reuse, R52, R123 ;  /* 0x0000003458557223 */ /* 0x050fe2000000007b */
[----:B------:R-:W-:Y:S01]  /*12750*/  FFMA R84, R88, R76, R120 ;  /* 0x0000004c58547223 */ /* 0x000fe20000000078 */
[C---:B------:R-:W-:Y:S01]  /*12760*/  FFMA R124, R86.reuse, R78, R124 ;  /* 0x0000004e567c7223 */ /* 0x040fe2000000007c */
[C---:B------:R-:W-:Y:S01]  /*12770*/  FFMA R125, R86.reuse, R54, R125 ;  /* 0x00000036567d7223 */ /* 0x040fe2000000007d */
[C---:B------:R-:W-:Y:S01]  /*12780*/  FFMA R126, R86.reuse, R74, R126 ;  /* 0x0000004a567e7223 */ /* 0x040fe2000000007e */
[----:B------:R-:W-:Y:S01]  /*12790*/  FFMA R127, R86, R62, R127 ;  /* 0x0000003e567f7223 */ /* 0x000fe2000000007f */
[C---:B------:R-:W-:Y:S01]  /*127a0*/  FFMA R123, R88.reuse, R60, R121 ;  /* 0x0000003c587b7223 */ /* 0x040fe20000000079 */
[-C--:B------:R-:W-:Y:S01]  /*127b0*/  FFMA R124, R79, R87.reuse, R124 ;  /* 0x000000574f7c7223 */ /* 0x080fe2000000007c */
[-C--:B------:R-:W-:Y:S01]  /*127c0*/  FFMA R125, R55, R87.reuse, R125 ;  /* 0x00000057377d7223 */ /* 0x080fe2000000007d */
        /* <DEDUP_REMOVED lines=8> */
[----:B------:R-:W-:Y:S01]  /*12850*/  FFMA R122, R89, R73, R122 ;  /* 0x00000049597a7223 */ /* 0x000fe2000000007a */
[C---:B------:R-:W-:Y:S01]  /*12860*/  FFMA R120, R90.reuse, R54, R120 ;  /* 0x000000365a787223 */ /* 0x040fe20000000078 */
[C---:B------:R-:W-:Y:S01]  /*12870*/  FFMA R123, R90.reuse, R62, R123 ;  /* 0x0000003e5a7b7223 */ /* 0x040fe2000000007b */
[-C--:B------:R-:W-:Y:S01]  /*12880*/  FFMA R121, R79, R91.reuse, R121 ;  /* 0x0000005b4f797223 */ /* 0x080fe20000000079 */
        /* <DEDUP_REMOVED lines=8> */
[----:B------:R-:W-:Y:S01]  /*12910*/  FFMA R123, R63, R91, R123 ;  /* 0x0000005b3f7b7223 */ /* 0x000fe2000000007b */
        /* <DEDUP_REMOVED lines=24> */
[C---:B---3--:R-:W-:Y:S01]  /*12aa0*/  FFMA R92, R84.reuse, R76, R107 ;  /* 0x0000004c545c7223 */ /* 0x048fe2000000006b */
[C---:B------:R-:W-:Y:S01]  /*12ab0*/  FFMA R108, R84.reuse, R52, R108 ;  /* 0x00000034546c7223 */ /* 0x040fe2000000006c */
[C---:B------:R-:W-:Y:S01]  /*12ac0*/  FFMA R110, R84.reuse, R60, R110 ;  /* 0x0000003c546e7223 */ /* 0x040fe2000000006e */
[----:B------:R-:W-:Y:S01]  /*12ad0*/  FFMA R84, R84, R72, R109 ;  /* 0x0000004854547223 */ /* 0x000fe2000000006d */
[----:B------:R-:W-:Y:S01]  /*12ae0*/  FFMA R111, R75, R95, R111 ;  /* 0x0000005f4b6f7223 */ /* 0x000fe2000000006f */
[----:B------:R-:W-:Y:S01]  /*12af0*/  FFMA R109, R85, R77, R92 ;  /* 0x0000004d556d7223 */ /* 0x000fe2000000005c */
[-C--:B------:R-:W-:Y:S01]  /*12b00*/  FFMA R116, R55, R39.reuse, R116 ;  /* 0x0000002737747223 */ /* 0x080fe20000000074 */
[-C--:B------:R-:W-:Y:S01]  /*12b10*/  FFMA R115, R75, R39.reuse, R115 ;  /* 0x000000274b737223 */ /* 0x080fe20000000073 */
[----:B------:R-:W-:Y:S01]  /*12b20*/  FFMA R118, R63, R39, R118 ;  /* 0x000000273f767223 */ /* 0x000fe20000000076 */
[----:B------:R-:W2:Y:S01]  /*12b30*/  LDS.128 R92, [R2.X4+UR4+0x46d0] ;  /* 0x0046d004025c7984 */ /* 0x000ea20008004c00 */
[C---:B------:R-:W-:Y:S01]  /*12b40*/  FFMA R107, R85.reuse, R53, R108 ;  /* 0x00000035556b7223 */ /* 0x040fe2000000006c */
[C---:B------:R-:W-:Y:S01]  /*12b50*/  FFMA R110, R85.reuse, R61, R110 ;  /* 0x0000003d556e7223 */ /* 0x040fe2000000006e */
[----:B------:R-:W-:Y:S01]  /*12b60*/  FFMA R108, R85, R73, R84 ;  /* 0x00000049556c7223 */ /* 0x000fe20000000054 */
[----:B------:R-:W3:Y:S01]  /*12b70*/  LDS.128 R36, [R2.X4+UR4+0x44d0] ;  /* 0x0044d00402247984 */ /* 0x000ee20008004c00 */
[C---:B------:R-:W-:Y:S01]  /*12b80*/  FFMA R109, R86.reuse, R78, R109 ;  /* 0x0000004e566d7223 */ /* 0x040fe2000000006d */
[C---:B------:R-:W-:Y:S01]  /*12b90*/  FFMA R107, R86.reuse, R54, R107 ;  /* 0x00000036566b7223 */ /* 0x040fe2000000006b */
[----:B------:R-:W-:Y:S01]  /*12ba0*/  FFMA R108, R86, R74, R108 ;  /* 0x0000004a566c7223 */ /* 0x000fe2000000006c */
[C---:B-1----:R-:W-:Y:S01]  /*12bb0*/  FFMA R84, R88.reuse, R52, R104 ;  /* 0x0000003458547223 */ /* 0x042fe20000000068 */
        /* <DEDUP_REMOVED lines=21> */
[----:B------:R-:W-:Y:S04]  /*12d10*/  LDS.128 R132, [R2.X4+UR4+0x4520] ;  /* 0x0045200402847984 */ /* 0x000fe80008004c00 */
[----:B------:R-:W4:Y:S01]  /*12d20*/  LDS.128 R88, [R2.X4+UR4+0x62d0] ;  /* 0x0062d00402587984 */ /* 0x000f220008004c00 */
[C---:B--2---:R-:W-:Y:S01]  /*12d30*/  FFMA R96, R92.reuse, R76, R96 ;  /* 0x0000004c5c607223 */ /* 0x044fe20000000060 */
        /* <DEDUP_REMOVED lines=31> */
[----:B------:R-:W2:Y:S01]  /*12f30*/  LDS.128 R36, [R2.X4+UR4+0x64d0] ;  /* 0x0064d00402247984 */ /* 0x000ea20008004c00 */
        /* <DEDUP_REMOVED lines=9> */
[----:B----4-:R-:W-:Y:S01]  /*12fd0*/  FFMA R84, R88, R76, R4 ;  /* 0x0000004c58547223 */ /* 0x010fe20000000004 */
[C---:B------:R-:W-:Y:S01]  /*12fe0*/  FFMA R34, R86.reuse, R54, R34 ;  /* 0x0000003656227223 */ /* 0x040fe20000000022 */
        /* <DEDUP_REMOVED lines=22> */
[----:B------:R-:W-:-:S02]  /*13150*/  FFMA R7, R75, R91, R7 ;  /* 0x0000005b4b077223 */ /* 0x000fc40000000007 */
[----:B------:R-:W4:Y:S01]  /*13160*/  LDS.128 R88, [R2.X4+UR4+0x22e0] ;  /* 0x0022e00402587984 */ /* 0x000f220008004c00 */
[C---:B--2---:R-:W-:Y:S01]  /*13170*/  FFMA R129, R36.reuse, R52, R16 ;  /* 0x0000003424817223 */ /* 0x044fe20000000010 */
[C---:B------:R-:W-:Y:S01]  /*13180*/  FFMA R20, R36.reuse, R76, R20 ;  /* 0x0000004c24147223 */ /* 0x040fe20000000014 */
[C---:B------:R-:W-:Y:S01]  /*13190*/  FFMA R22, R36.reuse, R72, R22 ;  /* 0x0000004824167223 */ /* 0x040fe20000000016 */
[----:B------:R-:W-:Y:S01]  /*131a0*/  FFMA R21, R36, R60, R21 ;  /* 0x0000003c24157223 */ /* 0x000fe20000000015 */
[----:B-1----:R-:W-:Y:S01]  /*131b0*/  FFMA R23, R92, R52, R23 ;  /* 0x000000345c177223 */ /* 0x002fe20000000017 */
[C---:B------:R-:W-:Y:S01]  /*131c0*/  FFMA R129, R37.reuse, R53, R129 ;  /* 0x0000003525817223 */ /* 0x040fe20000000081 */
[C---:B------:R-:W-:Y:S01]  /*131d0*/  FFMA R16, R37.reuse, R77, R20 ;  /* 0x0000004d25107223 */ /* 0x040fe20000000014 */
[----:B------:R-:W-:Y:S01]  /*131e0*/  FFMA R130, R37, R73, R22 ;  /* 0x0000004925827223 */ /* 0x000fe20000000016 */
[----:B------:R-:W-:Y:S01]  /*131f0*/  FFMA R23, R93, R53, R23 ;  /* 0x000000355d177223 */ /* 0x000fe20000000017 */
[----:B------:R-:W-:Y:S01]  /*13200*/  FFMA R129, R38, R54, R129 ;  /* 0x0000003626817223 */ /* 0x000fe20000000081 */
[-C--:B------:R-:W-:Y:S01]  /*13210*/  FFMA R128, R37, R61.reuse, R21 ;  /* 0x0000003d25807223 */ /* 0x080fe20000000015 */
[----:B------:R-:W-:Y:S01]  /*13220*/  FFMA R26, R92, R60, R26 ;  /* 0x0000003c5c1a7223 */ /* 0x000fe2000000001a */
[----:B------:R-:W-:Y:S01]  /*13230*/  FFMA R54, R94, R54, R23 ;  /* 0x000000365e367223 */ /* 0x000fe20000000017 */
[C---:B------:R-:W-:Y:S01]  /*13240*/  FFMA R25, R92.reuse, R76, R25 ;  /* 0x0000004c5c197223 */ /* 0x040fe20000000019 */
[----:B------:R-:W1:Y:S01]  /*13250*/  LDS.128 R20, [R2.X4+UR4+0x24e0] ;  /* 0x0024e00402147984 */ /* 0x000e620008004c00 */
[----:B------:R-:W-:Y:S01]  /*13260*/  FFMA R119, R92, R72, R119 ;  /* 0x000000485c777223 */ /* 0x000fe20000000077 */
[C---:B------:R-:W-:Y:S01]  /*13270*/  FFMA R26, R93.reuse, R61, R26 ;  /* 0x0000003d5d1a7223 */ /* 0x040fe2000000001a */
[C---:B------:R-:W-:Y:S01]  /*13280*/  FFMA R25, R93.reuse, R77, R25 ;  /* 0x0000004d5d197223 */ /* 0x040fe20000000019 */
[----:B------:R-:W-:Y:S01]  /*13290*/  FFMA R16, R38, R78, R16 ;  /* 0x0000004e26107223 */ /* 0x000fe20000000010 */
[----:B------:R-:W-:Y:S01]  /*132a0*/  FFMA R119, R93, R73, R119 ;  /* 0x000000495d777223 */ /* 0x000fe20000000077 */
[C---:B------:R-:W-:Y:S01]  /*132b0*/  FFMA R26, R94.reuse, R62, R26 ;  /* 0x0000003e5e1a7223 */ /* 0x040fe2000000001a */
[C---:B------:R-:W-:Y:S01]  /*132c0*/  FFMA R78, R94.reuse, R78, R25 ;  /* 0x0000004e5e4e7223 */ /* 0x040fe20000000019 */
[----:B------:R-:W-:Y:S01]  /*132d0*/  FFMA R16, R79, R39, R16 ;  /* 0x000000274f107223 */ /* 0x000fe20000000010 */
[----:B------:R-:W-:Y:S01]  /*132e0*/  FFMA R119, R94, R74, R119 ;  /* 0x0000004a5e777223 */ /* 0x000fe20000000077 */
        /* <DEDUP_REMOVED lines=22> */
[C---:B----4-:R-:W-:Y:S01]  /*13450*/  FFMA R85, R88.reuse, R48, R120 ;  /* 0x0000003058557223 */ /* 0x050fe20000000078 */
        /* <DEDUP_REMOVED lines=27> */
[-C--:B------:R-:W-:Y:S01]  /*13610*/  FFMA R89, R67, R23.reuse, R89 ;  /* 0x0000001743597223 */ /* 0x080fe20000000059 */
[----:B------:R-:W-:Y:S01]  /*13620*/  FFMA R115, R43, R23, R115 ;  /* 0x000000172b737223 */ /* 0x000fe20000000073 */
[C---:B------:R-:W-:Y:S01]  /*13630*/  FFMA R84, R90.reuse, R70, R84 ;  /* 0x000000465a547223 */ /* 0x040fe20000000054 */
[----:B------:R-:W4:Y:S01]  /*13640*/  LDS.128 R20, [R2.X4+UR4+0x44e0] ;  /* 0x0044e00402147984 */ /* 0x000f220008004c00 */
        /* <DEDUP_REMOVED lines=33> */
[----:B---3--:R-:W-:Y:S01]  /*13860*/  FFMA R52, R60, R48, R103 ;  /* 0x000000303c347223 */ /* 0x008fe20000000067 */
[C---:B------:R-:W-:Y:S01]  /*13870*/  FFMA R93, R54.reuse, R70, R93 ;  /* 0x00000046365d7223 */ /* 0x040fe2000000005d */
[C---:B------:R-:W-:Y:S01]  /*13880*/  FFMA R94, R54.reuse, R50, R94 ;  /* 0x00000032365e7223 */ /* 0x040fe2000000005e */
[C---:B------:R-:W-:Y:S01]  /*13890*/  FFMA R107, R54.reuse, R66, R107 ;  /* 0x00000042366b7223 */ /* 0x040fe2000000006b */
[----:B------:R-:W-:Y:S01]  /*138a0*/  FFMA R109, R54, R42, R109 ;  /* 0x0000002a366d7223 */ /* 0x000fe2000000006d */
[-C--:B------:R-:W-:Y:S01]  /*138b0*/  FFMA R103, R60, R68.reuse, R104 ;  /* 0x000000443c677223 */ /* 0x080fe20000000068 */
        /* <DEDUP_REMOVED lines=23> */
[----:B------:R-:W3:Y:S01]  /*13a30*/  LDS.128 R20, [R2.X4+UR4+0x64e0] ;  /* 0x0064e00402147984 */ /* 0x000ee20008004c00 */
[----:B------:R-:W-:Y:S01]  /*13a40*/  FFMA R105, R60, R64, R105 ;  /* 0x000000403c697223 */ /* 0x000fe20000000069 */
        /* <DEDUP_REMOVED lines=63> */
[----:B------:R-:W1:Y:S01]  /*13e40*/  LDS.128 R20, [R2.X4+UR4+0x24f0] ;  /* 0x0024f00402147984 */ /* 0x000e620008004c00 */
[----:B------:R-:W-:Y:S01]  /*13e50*/  FFMA R0, R60, R68, R0 ;  /* 0x000000443c007223 */ /* 0x000fe20000000000 */
[----:B------:R-:W-:Y:S01]  /*13e60*/  FFMA R26, R72, R40, R26 ;  /* 0x00000028481a7223 */ /* 0x000fe2000000001a */
[C---:B------:R-:W-:Y:S01]  /*13e70*/  FFMA R4, R60.reuse, R48, R4 ;  /* 0x000000303c047223 */ /* 0x040fe20000000004 */
[C---:B------:R-:W-:Y:S01]  /*13e80*/  FFMA R108, R61.reuse, R41, R5 ;  /* 0x000000293d6c7223 */ /* 0x040fe20000000005 */
[----:B------:R-:W-:Y:S01]  /*13e90*/  FFMA R106, R61, R69, R0 ;  /* 0x000000453d6a7223 */ /* 0x000fe20000000000 */
[----:B------:R-:W-:Y:S01]  /*13ea0*/  FFMA R41, R73, R41, R26 ;  /* 0x0000002949297223 */ /* 0x000fe2000000001a */
[----:B------:R-:W-:Y:S01]  /*13eb0*/  FFMA R116, R60, R64, R7 ;  /* 0x000000403c747223 */ /* 0x000fe20000000007 */
[----:B------:R-:W-:Y:S01]  /*13ec0*/  FFMA R7, R61, R49, R4 ;  /* 0x000000313d077223 */ /* 0x000fe20000000004 */
[----:B--2---:R-:W-:Y:S01]  /*13ed0*/  FFMA R0, R36, R8, R119 ;  /* 0x0000000824007223 */ /* 0x004fe20000000077 */
        /* <DEDUP_REMOVED lines=16> */
[----:B------:R-:W-:Y:S01]  /*13fe0*/  FFMA R25, R72, R48, R25 ;  /* 0x0000003048197223 */ /* 0x000fe20000000019 */
[C---:B---3--:R-:W-:Y:S01]  /*13ff0*/  FFMA R0, R52.reuse, R12, R85 ;  /* 0x0000000c34007223 */ /* 0x048fe20000000055 */
[C---:B------:R-:W-:Y:S01]  /*14000*/  FFMA R84, R52.reuse, R56, R84 ;  /* 0x0000003834547223 */ /* 0x040fe20000000054 */
[----:B------:R-:W2:Y:S01]  /*14010*/  LDS.128 R40, [R2.X4+UR4+0x40f0] ;  /* 0x0040f00402287984 */ /* 0x000ea20008004c00 */
[-C--:B------:R-:W-:Y:S01]  /*14020*/  FFMA R36, R59, R39.reuse, R36 ;  /* 0x000000273b247223 */ /* 0x080fe20000000024 */
[-C--:B------:R-:W-:Y:S01]  /*14030*/  FFMA R34, R15, R39.reuse, R34 ;  /* 0x000000270f227223 */ /* 0x080fe20000000022 */
        /* <DEDUP_REMOVED lines=8> */
[-C--:B------:R-:W-:Y:S01]  /*140c0*/  FFMA R7, R62, R50.reuse, R7 ;  /* 0x000000323e077223 */ /* 0x080fe20000000007 */
[----:B------:R-:W-:Y:S01]  /*140d0*/  FFMA R50, R74, R50, R25 ;  /* 0x000000324a327223 */ /* 0x000fe20000000019 */
[C---:B------:R-:W-:Y:S01]  /*140e0*/  FFMA R49, R53.reuse, R9, R120 ;  /* 0x0000000935317223 */ /* 0x040fe20000000078 */
[C---:B-1----:R-:W-:Y:S01]  /*140f0*/  FFMA R88, R20.reuse, R12, R88 ;  /* 0x0000000c14587223 */ /* 0x042fe20000000058 */
[----:B------:R-:W-:Y:S01]  /*14100*/  FFMA R53, R53, R45, R86 ;  /* 0x0000002d35357223 */ /* 0x000fe20000000056 */
[-C--:B------:R-:W-:Y:S01]  /*14110*/  FFMA R155, R59, R55.reuse, R0 ;  /* 0x000000373b9b7223 */ /* 0x080fe20000000000 */
[----:B------:R-:W-:Y:S01]  /*14120*/  FFMA R157, R15, R55, R26 ;  /* 0x000000370f9d7223 */ /* 0x000fe2000000001a */
[C---:B------:R-:W-:Y:S01]  /*14130*/  FFMA R26, R20.reuse, R56, R87 ;  /* 0x00000038141a7223 */ /* 0x040fe20000000057 */
        /* <DEDUP_REMOVED lines=39> */
[-C--:B------:R-:W-:Y:S01]  /*143b0*/  FFMA R156, R11, R55.reuse, R156 ;  /* 0x000000370b9c7223 */ /* 0x080fe2000000009c */
[----:B------:R-:W-:Y:S01]  /*143c0*/  FFMA R158, R47, R55, R158 ;  /* 0x000000372f9e7223 */ /* 0x000fe2000000009e */
[----:B------:R-:W-:Y:S01]  /*143d0*/  FFMA R40, R40, R44, R107 ;  /* 0x0000002c28287223 */ /* 0x000fe2000000006b */
        /* <DEDUP_REMOVED lines=47> */
[C---:B--2---:R-:W-:Y:S01]  /*146d0*/  FFMA R20, R52.reuse, R56, R97 ;  /* 0x0000003834147223 */ /* 0x044fe20000000061 */
[----:B------:R-:W-:Y:S01]  /*146e0*/  FFMA R0, R52, R44, R113 ;  /* 0x0000002c34007223 */ /* 0x000fe20000000071 */
[C---:B------:R-:W-:Y:S01]  /*146f0*/  FFMA R106, R62.reuse, R70, R106 ;  /* 0x000000463e6a7223 */ /* 0x040fe2000000006a */
[-C--:B------:R-:W-:Y:S01]  /*14700*/  FFMA R116, R62, R66.reuse, R116 ;  /* 0x000000423e747223 */ /* 0x080fe20000000074 */
[----:B------:R-:W-:Y:S01]  /*14710*/  FFMA R66, R74, R66, R65 ;  /* 0x000000424a427223 */ /* 0x000fe20000000041 */
[C---:B------:R-:W-:Y:S01]  /*14720*/  FFMA R96, R52.reuse, R12, R96 ;  /* 0x0000000c34607223 */ /* 0x040fe20000000060 */
[----:B------:R-:W-:Y:S01]  /*14730*/  FFMA R98, R52, R8, R98 ;  /* 0x0000000834627223 */ /* 0x000fe20000000062 */
[----:B------:R-:W-:Y:S01]  /*14740*/  FFMA R65, R53, R45, R0 ;  /* 0x0000002d35417223 */ /* 0x000fe20000000000 */
[-C--:B------:R-:W-:Y:S01]  /*14750*/  FFMA R38, R15, R23.reuse, R38 ;  /* 0x000000170f267223 */ /* 0x080fe20000000026 */
[-C--:B------:R-:W-:Y:S01]  /*14760*/  FFMA R60, R11, R23.reuse, R60 ;  /* 0x000000170b3c7223 */ /* 0x080fe2000000003c */
[----:B------:R-:W-:Y:S01]  /*14770*/  FFMA R61, R47, R23, R22 ;  /* 0x000000172f3d7223 */ /* 0x000fe20000000016 */
[----:B------:R-:W-:Y:S01]  /*14780*/  FFMA R5, R53, R57, R20 ;  /* 0x0000003935057223 */ /* 0x000fe20000000014 */
[-C--:B------:R-:W-:Y:S01]  /*14790*/  FFMA R106, R71, R63.reuse, R106 ;  /* 0x0000003f476a7223 */ /* 0x080fe2000000006a */
[----:B------:R-:W-:Y:S01]  /*147a0*/  FFMA R116, R67, R63, R116 ;  /* 0x0000003f43747223 */ /* 0x000fe20000000074 */
        /* <DEDUP_REMOVED lines=21> */
[----:B------:R-:W-:Y:S01]  /*14900*/  FFMA R41, R41, R45, R114 ;  /* 0x0000002d29297223 */ /* 0x000fe20000000072 */
[----:B------:R-:W-:Y:S01]  /*14910*/  FFMA R79, R72, R68, R79 ;  /* 0x00000044484f7223 */ /* 0x000fe2000000004f */
[----:B------:R-:W-:Y:S01]  /*14920*/  FFMA R67, R67, R75, R66 ;  /* 0x0000004b43437223 */ /* 0x000fe20000000042 */
[----:B------:R-:W-:Y:S01]  /*14930*/  FFMA R66, R42, R10, R65 ;  /* 0x0000000a2a427223 */ /* 0x000fe20000000041 */
[----:B---3--:R-:W-:Y:S01]  /*14940*/  FFMA R106, R48, R56, R106 ;  /* 0x00000038306a7223 */ /* 0x008fe2000000006a */
[----:B------:R-:W-:Y:S01]  /*14950*/  FFMA R42, R42, R46, R41 ;  /* 0x0000002e2a2a7223 */ /* 0x000fe20000000029 */
[----:B------:R-:W-:Y:S01]  /*14960*/  FFMA R79, R73, R69, R79 ;  /* 0x00000045494f7223 */ /* 0x000fe2000000004f */
[C---:B------:R-:W-:Y:S01]  /*14970*/  FFMA R40, R48.reuse, R12, R7 ;  /* 0x0000000c30287223 */ /* 0x040fe20000000007 */
[C---:B------:R-:W-:Y:S01]  /*14980*/  FFMA R116, R48.reuse, R44, R116 ;  /* 0x0000002c30747223 */ /* 0x040fe20000000074 */
[----:B------:R-:W-:Y:S01]  /*14990*/  FFMA R108, R48, R8, R108 ;  /* 0x00000008306c7223 */ /* 0x000fe2000000006c */
[----:B------:R-:W-:Y:S01]  /*149a0*/  FFMA R7, R49, R57, R106 ;  /* 0x0000003931077223 */ /* 0x000fe2000000006a */
[-C--:B------:R-:W-:Y:S01]  /*149b0*/  FFMA R0, R15, R43.reuse, R0 ;  /* 0x0000002b0f007223 */ /* 0x080fe20000000000 */
[-C--:B------:R-:W-:Y:S01]  /*149c0*/  FFMA R26, R59, R43.reuse, R26 ;  /* 0x0000002b3b1a7223 */ /* 0x080fe2000000001a */
[-C--:B------:R-:W-:Y:S01]  /*149d0*/  FFMA R65, R47, R43.reuse, R42 ;  /* 0x0000002b2f417223 */ /* 0x080fe2000000002a */
[----:B------:R-:W-:Y:S01]  /*149e0*/  FFMA R66, R11, R43, R66 ;  /* 0x0000002b0b427223 */ /* 0x000fe20000000042 */
        /* <DEDUP_REMOVED lines=10> */
[----:B------:R-:W-:Y:S01]  /*14a90*/  LDS.128 R128, [R80+0x500] ;  /* 0x0005000050807984 */ /* 0x000fe20000000c00 */
[-C--:B------:R-:W-:Y:S01]  /*14aa0*/  FFMA R68, R15, R51.reuse, R68 ;  /* 0x000000330f447223 */ /* 0x080fe20000000044 */
[-C--:B------:R-:W-:Y:S01]  /*14ab0*/  FFMA R70, R47, R51.reuse, R70 ;  /* 0x000000332f467223 */ /* 0x080fe20000000046 */
[----:B------:R-:W-:Y:S01]  /*14ac0*/  FFMA R76, R11, R51, R76 ;  /* 0x000000330b4c7223 */ /* 0x000fe2000000004c */
[----:B------:R-:W3:Y:S01]  /*14ad0*/  LDS.128 R40, [R2.X4+UR4+0x6700] ;  /* 0x0067000402287984 */ /* 0x000ee20008004c00 */
[C---:B--2---:R-:W-:Y:S01]  /*14ae0*/  FFMA R117, R20.reuse, R8, R117 ;  /* 0x0000000814757223 */ /* 0x044fe20000000075 */
[C---:B------:R-:W-:Y:S01]  /*14af0*/  FFMA R121, R20.reuse, R44, R121 ;  /* 0x0000002c14797223 */ /* 0x040fe20000000079 */
[C---:B------:R-:W-:Y:S01]  /*14b00*/  FFMA R118, R20.reuse, R56, R118 ;  /* 0x0000003814767223 */ /* 0x040fe20000000076 */
[----:B------:R-:W2:Y:S01]  /*14b10*/  LDS.128 R124, [R80+0x300] ;  /* 0x00030000507c7984 */ /* 0x000ea20000000c00 */
        /* <DEDUP_REMOVED lines=11> */
[-C--:B------:R-:W-:Y:S01]  /*14bd0*/  FFMA R77, R59, R23.reuse, R77 ;  /* 0x000000173b4d7223 */ /* 0x080fe2000000004d */
[-C--:B------:R-:W-:Y:S01]  /*14be0*/  FFMA R16, R15, R23.reuse, R7 ;  /* 0x000000170f107223 */ /* 0x080fe20000000007 */
[-C--:B------:R-:W-:Y:S01]  /*14bf0*/  FFMA R78, R47, R23.reuse, R78 ;  /* 0x000000172f4e7223 */ /* 0x080fe2000000004e */
[----:B------:R-:W-:Y:S01]  /*14c00*/  FFMA R79, R11, R23, R79 ;  /* 0x000000170b4f7223 */ /* 0x000fe2000000004f */
[----:B------:R-:W-:Y:S01]  /*14c10*/  LDS.128 R72, [R80+0x510] ;  /* 0x0005100050487984 */ /* 0x000fe20000000c00 */
[C---:B-1----:R-:W-:Y:S01]  /*14c20*/  FFMA R25, R52.reuse, R12, R25 ;  /* 0x0000000c34197223 */ /* 0x042fe20000000019 */
[C---:B------:R-:W-:Y:S01]  /*14c30*/  FFMA R4, R52.reuse, R8, R4 ;  /* 0x0000000834047223 */ /* 0x040fe20000000004 */
[C---:B------:R-:W-:Y:S01]  /*14c40*/  FFMA R71, R52.reuse, R56, R71 ;  /* 0x0000003834477223 */ /* 0x040fe20000000047 */
[----:B------:R-:W1:Y:S01]  /*14c50*/  LDS.128 R20, [R2.X4+UR4+0x6710] ;  /* 0x0067100402147984 */ /* 0x000e620008004c00 */
[C---:B------:R-:W-:Y:S01]  /*14c60*/  FFMA R25, R53.reuse, R13, R25 ;  /* 0x0000000d35197223 */ /* 0x040fe20000000019 */
[----:B------:R-:W-:Y:S01]  /*14c70*/  FFMA R67, R52, R44, R67 ;  /* 0x0000002c34437223 */ /* 0x000fe20000000043 */
[C---:B------:R-:W-:Y:S01]  /*14c80*/  FFMA R4, R53.reuse, R9, R4 ;  /* 0x0000000935047223 */ /* 0x040fe20000000004 */
[----:B------:R-:W1:Y:S01]  /*14c90*/  LDS.128 R120, [R80+0x710] ;  /* 0x0007100050787984 */ /* 0x000e620000000c00 */
[C---:B------:R-:W-:Y:S01]  /*14ca0*/  FFMA R71, R53.reuse, R57, R71 ;  /* 0x0000003935477223 */ /* 0x040fe20000000047 */
[C---:B------:R-:W-:Y:S01]  /*14cb0*/  FFMA R25, R54.reuse, R14, R25 ;  /* 0x0000000e36197223 */ /* 0x040fe20000000019 */
[----:B------:R-:W-:Y:S01]  /*14cc0*/  FFMA R67, R53, R45, R67 ;  /* 0x0000002d35437223 */ /* 0x000fe20000000043 */
[----:B------:R-:W1:Y:S01]  /*14cd0*/  LDS.128 R116, [R80+0x310] ;  /* 0x0003100050747984 */ /* 0x000e620000000c00 */
[C---:B------:R-:W-:Y:S01]  /*14ce0*/  FFMA R10, R54.reuse, R10, R4 ;  /* 0x0000000a360a7223 */ /* 0x040fe20000000004 */
[C---:B------:R-:W-:Y:S01]  /*14cf0*/  FFMA R71, R54.reuse, R58, R71 ;  /* 0x0000003a36477223 */ /* 0x040fe20000000047 */
[-C--:B------:R-:W-:Y:S01]  /*14d00*/  FFMA R4, R15, R55.reuse, R25 ;  /* 0x000000370f047223 */ /* 0x080fe20000000019 */
[----:B------:R-:W1:Y:S01]  /*14d10*/  LDS.128 R88, [R80+0x110] ;  /* 0x0001100050587984 */ /* 0x000e620000000c00 */
[----:B------:R-:W-:Y:S01]  /*14d20*/  FFMA R46, R54, R46, R67 ;  /* 0x0000002e362e7223 */ /* 0x000fe20000000043 */
[-C--:B------:R-:W-:Y:S01]  /*14d30*/  FFMA R59, R59, R55.reuse, R71 ;  /* 0x000000373b3b7223 */ /* 0x080fe20000000047 */
[-C--:B------:R-:W-:Y:S01]  /*14d40*/  FFMA R10, R11, R55.reuse, R10 ;  /* 0x000000370b0a7223 */ /* 0x080fe2000000000a */
[----:B------:R-:W-:Y:S01]  /*14d50*/  LDS.128 R12, [R2.X4+UR4+0x6720] ;  /* 0x00672004020c7984 */ /* 0x000fe20008004c00 */
[----:B------:R-:W-:Y:S01]  /*14d60*/  FFMA R46, R47, R55, R46 ;  /* 0x000000372f2e7223 */ /* 0x000fe2000000002e */
[----:B---3--:R-:W-:-:S02]  /*14d70*/  FFMA R59, R40, R128, R59 ;  /* 0x00000080283b7223 */ /* 0x008fc4000000003b */
[----:B------:R-:W3:Y:S01]  /*14d80*/  LDS.128 R104, [R80+0x720] ;  /* 0x0007200050687984 */ /* 0x000ee20000000c00 */
[----:B--2---:R-:W-:-:S03]  /*14d90*/  FFMA R7, R40, R124, R10 ;  /* 0x0000007c28077223 */ /* 0x004fc6000000000a */
[----:B------:R-:W2:Y:S01]  /*14da0*/  LDS.128 R108, [R80+0x520] ;  /* 0x00052000506c7984 */ /* 0x000ea20000000c00 */
[C---:B----4-:R-:W-:Y:S01]  /*14db0*/  FFMA R25, R40.reuse, R84, R4 ;  /* 0x0000005428197223 */ /* 0x050fe20000000004 */
[C---:B------:R-:W-:Y:S01]  /*14dc0*/  FFMA R4, R41.reuse, R129, R59 ;  /* 0x0000008129047223 */ /* 0x040fe2000000003b */
[C---:B------:R-:W-:Y:S01]  /*14dd0*/  FFMA R7, R41.reuse, R125, R7 ;  /* 0x0000007d29077223 */ /* 0x040fe20000000007 */
[----:B------:R-:W4:Y:S01]  /*14de0*/  LDS.128 R100, [R80+0x320] ;  /* 0x0003200050647984 */ /* 0x000f220000000c00 */
[----:B-----5:R-:W-:Y:S01]  /*14df0*/  FFMA R46, R40, R48, R46 ;  /* 0x00000030282e7223 */ /* 0x020fe2000000002e */
[C---:B------:R-:W-:Y:S01]  /*14e00*/  FFMA R25, R41.reuse, R85, R25 ;  /* 0x0000005529197223 */ /* 0x040fe20000000019 */
[C---:B------:R-:W-:Y:S01]  /*14e10*/  FFMA R4, R42.reuse, R130, R4 ;  /* 0x000000822a047223 */ /* 0x040fe20000000004 */
[----:B------:R-:W5:Y:S01]  /*14e20*/  LDS.128 R112, [R80+0x120] ;  /* 0x0001200050707984 */ /* 0x000f620000000c00 */
[----:B------:R-:W-:Y:S01]  /*14e30*/  FFMA R41, R41, R49, R46 ;  /* 0x0000003129297223 */ /* 0x000fe2000000002e */
        /* <DEDUP_REMOVED lines=8> */
[C---:B-1----:R-:W-:Y:S01]  /*14ec0*/  FFMA R40, R20.reuse, R72, R4 ;  /* 0x0000004814287223 */ /* 0x042fe20000000004 */
[----:B------:R-:W-:Y:S01]  /*14ed0*/  LDS.128 R52, [R2.X4+UR4+0x6520] ;  /* 0x0065200402347984 */ /* 0x000fe20008004c00 */
[----:B------:R-:W-:-:S03]  /*14ee0*/  FFMA R25, R20, R120, R25 ;  /* 0x0000007814197223 */ /* 0x000fc60000000019 */
[----:B------:R-:W-:Y:S01]  /*14ef0*/  LDS.128 R44, [R2.X4+UR4+0x6300] ;  /* 0x00630004022c7984 */ /* 0x000fe20008004c00 */
[C---:B------:R-:W-:Y:S01]  /*14f00*/  FFMA R4, R20.reuse, R116, R7 ;  /* 0x0000007414047223 */ /* 0x040fe20000000007 */
[C---:B------:R-:W-:Y:S02]  /*14f10*/  FFMA R7, R21.reuse, R121, R25 ;  /* 0x0000007915077223 */ /* 0x040fe40000000019 */
[----:B------:R-:W-:Y:S01]  /*14f20*/  LDS.128 R56, [R2.X4+UR4+0x6100] ;  /* 0x0061000402387984 */ /* 0x000fe20008004c00 */
        /* <DEDUP_REMOVED lines=13> */
[C---:B---3--:R-:W-:Y:S01]  /*15000*/  FFMA R7, R12.reuse, R104, R7 ;  /* 0x000000680c077223 */ /* 0x048fe20000000007 */
[C---:B--2---:R-:W-:Y:S01]  /*15010*/  FFMA R20, R12.reuse, R108, R20 ;  /* 0x0000006c0c147223 */ /* 0x044fe20000000014 */
[----:B------:R-:W-:Y:S01]  /*15020*/  LDS.128 R92, [R80+0x130] ;  /* 0x00013000505c7984 */ /* 0x000fe20000000c00 */
[C---:B----4-:R-:W-:Y:S01]  /*15030*/  FFMA R4, R12.reuse, R100, R4 ;  /* 0x000000640c047223 */ /* 0x050fe20000000004 */
[-C--:B------:R-:W-:Y:S01]  /*15040*/  FFMA R7, R105, R13.reuse, R7 ;  /* 0x0000000d69077223 */ /* 0x080fe20000000007 */
[-C--:B------:R-:W-:Y:S01]  /*15050*/  FFMA R23, R109, R13.reuse, R20 ;  /* 0x0000000d6d177223 */ /* 0x080fe20000000014 */
[----:B------:R-:W-:Y:S01]  /*15060*/  LDS.128 R96, [R80+0x530] ;  /* 0x0005300050607984 */ /* 0x000fe20000000c00 */
[----:B-----5:R-:W-:Y:S01]  /*15070*/  FFMA R12, R12, R112, R21 ;  /* 0x000000700c0c7223 */ /* 0x020fe20000000015 */
[-C--:B------:R-:W-:Y:S01]  /*15080*/  FFMA R4, R101, R13.reuse, R4 ;  /* 0x0000000d65047223 */ /* 0x080fe20000000004 */
[-C--:B------:R-:W-:Y:S01]  /*15090*/  FFMA R7, R106, R14.reuse, R7 ;  /* 0x0000000e6a077223 */ /* 0x080fe20000000007 */
[-C--:B------:R-:W-:Y:S01]  /*150a0*/  FFMA R23, R110, R14.reuse, R23 ;  /* 0x0000000e6e177223 */ /* 0x080fe20000000017 */
        /* <DEDUP_REMOVED lines=43> */
[----:B------:R-:W-:Y:S01]  /*15360*/  FFMA R12, R52, R100, R12 ;  /* 0x00000064340c7223 */ /* 0x000fe2000000000c */
[C---:B------:R-:W-:Y:S01]  /*15370*/  FFMA R20, R44.reuse, R124, R76 ;  /* 0x0000007c2c147223 */ /* 0x040fe2000000004c */
[-C--:B------:R-:W-:Y:S01]  /*15380*/  FFMA R16, R105, R53.reuse, R13 ;  /* 0x0000003569107223 */ /* 0x080fe2000000000d */
[-C--:B------:R-:W-:Y:S01]  /*15390*/  FFMA R13, R113, R53.reuse, R41 ;  /* 0x00000035710d7223 */ /* 0x080fe20000000029 */
[----:B------:R-:W-:Y:S01]  /*153a0*/  FFMA R22, R101, R53, R12 ;  /* 0x0000003565167223 */ /* 0x000fe2000000000c */
[----:B------:R-:W2:Y:S01]  /*153b0*/  LDS.128 R40, [R2.X4+UR4+0x6320] ;  /* 0x0063200402287984 */ /* 0x000ea20008004c00 */
[----:B------:R-:W-:Y:S01]  /*153c0*/  FFMA R12, R44, R128, R69 ;  /* 0x000000802c0c7223 */ /* 0x000fe20000000045 */
[----:B------:R-:W-:Y:S01]  /*153d0*/  FFMA R15, R52, R108, R15 ;  /* 0x0000006c340f7223 */ /* 0x000fe2000000000f */
[----:B------:R-:W-:Y:S01]  /*153e0*/  FFMA R70, R44, R48, R70 ;  /* 0x000000302c467223 */ /* 0x000fe20000000046 */
        /* <DEDUP_REMOVED lines=21> */
[----:B------:R-:W3:Y:S01]  /*15540*/  LDS.128 R52, [R2.X4+UR4+0x6110] ;  /* 0x0061100402347984 */ /* 0x000ee20008004c00 */
        /* <DEDUP_REMOVED lines=118> */
[----:B------:R-:W-:Y:S04]  /*15cb0*/  LDS.128 R76, [R80+0x330] ;  /* 0x00033000504c7984 */ /* 0x000fe80000000c00 */
[----:B------:R-:W-:Y:S04]  /*15cc0*/  LDS.128 R68, [R80+0x730] ;  /* 0x0007300050447984 */ /* 0x000fe80000000c00 */
[----:B------:R-:W-:Y:S01]  /*15cd0*/  LDS.128 R64, [R80+0x740] ;  /* 0x0007400050407984 */ /* 0x000fe20000000c00 */
[C---:B-1----:R-:W-:Y:S01]  /*15ce0*/  FFMA R38, R44.reuse, R84, R38 ;  /* 0x000000542c267223 */ /* 0x042fe20000000026 */
        /* <DEDUP_REMOVED lines=37> */
[----:B------:R-:W-:Y:S01]  /*15f40*/  FFMA R40, R42, R122, R40 ;  /* 0x0000007a2a287223 */ /* 0x000fe20000000028 */
[----:B------:R-:W-:Y:S01]  /*15f50*/  FFMA R21, R102, R54, R5 ;  /* 0x0000003666157223 */ /* 0x000fe20000000005 */
[----:B------:R-:W-:Y:S01]  /*15f60*/  FFMA R42, R42, R74, R41 ;  /* 0x0000004a2a2a7223 */ /* 0x000fe20000000029 */
[-C--:B------:R-:W-:Y:S01]  /*15f70*/  FFMA R5, R111, R55.reuse, R12 ;  /* 0x000000376f057223 */ /* 0x080fe2000000000c */
[----:B------:R-:W-:Y:S01]  /*15f80*/  FFMA R12, R115, R55, R58 ;  /* 0x00000037730c7223 */ /* 0x000fe2000000003a */
[----:B------:R-:W-:Y:S01]  /*15f90*/  LDS.128 R60, [R80+0x340] ;  /* 0x00034000503c7984 */ /* 0x000fe20000000c00 */
[C---:B------:R-:W-:Y:S01]  /*15fa0*/  FFMA R40, R43.reuse, R123, R40 ;  /* 0x0000007b2b287223 */ /* 0x040fe20000000028 */
[C---:B------:R-:W-:Y:S01]  /*15fb0*/  FFMA R42, R43.reuse, R75, R42 ;  /* 0x0000004b2b2a7223 */ /* 0x040fe2000000002a */
[C---:B------:R-:W-:Y:S01]  /*15fc0*/  FFMA R39, R43.reuse, R91, R39 ;  /* 0x0000005b2b277223 */ /* 0x040fe20000000027 */
[----:B------:R-:W2:Y:S01]  /*15fd0*/  LDS.128 R56, [R80+0x140] ;  /* 0x0001400050387984 */ /* 0x000ea20000000c00 */
        /* <DEDUP_REMOVED lines=8> */
[----:B------:R-:W3:Y:S01]  /*16060*/  LDS.128 R52, [R80+0x540] ;  /* 0x0005400050347984 */ /* 0x000ee20000000c00 */
[C---:B------:R-:W-:Y:S01]  /*16070*/  FFMA R39, R133.reuse, R109, R42 ;  /* 0x0000006d85277223 */ /* 0x040fe2000000002a */
[C---:B------:R-:W-:Y:S01]  /*16080*/  FFMA R38, R133.reuse, R113, R41 ;  /* 0x0000007185267223 */ /* 0x040fe20000000029 */
[----:B------:R-:W-:Y:S01]  /*16090*/  FFMA R133, R133, R101, R132 ;  /* 0x0000006585857223 */ /* 0x000fe20000000084 */
[----:B------:R-:W4:Y:S01]  /*160a0*/  LDS.128 R40, [R2.X4+UR4+0x4300] ;  /* 0x0043000402287984 */ /* 0x000f220008004c00 */
        /* <DEDUP_REMOVED lines=28> */
[----:B------:R-:W-:-:S02]  /*16270*/  FFMA R81, R137, R65, R44 ;  /* 0x0000004189517223 */ /* 0x000fc4000000002c */
[C---:B------:R-:W-:Y:S01]  /*16280*/  FFMA R82, R137.reuse, R57, R38 ;  /* 0x0000003989527223 */ /* 0x040fe20000000026 */
[----:B------:R-:W-:Y:S01]  /*16290*/  FFMA R38, R137, R61, R45 ;  /* 0x0000003d89267223 */ /* 0x000fe2000000002d */
[-C--:B------:R-:W-:Y:S01]  /*162a0*/  FFMA R81, R66, R138.reuse, R81 ;  /* 0x0000008a42517223 */ /* 0x080fe20000000051 */
[----:B------:R-:W2:Y:S01]  /*162b0*/  LDS.128 R44, [R2.X4+UR4+0x4320] ;  /* 0x00432004022c7984 */ /* 0x000ea20008004c00 */
[----:B------:R-:W-:Y:S01]  /*162c0*/  FFMA R82, R58, R138, R82 ;  /* 0x0000008a3a527223 */ /* 0x000fe20000000052 */
[----:B---3--:R-:W-:Y:S01]  /*162d0*/  FFMA R39, R136, R52, R39 ;  /* 0x0000003488277223 */ /* 0x008fe20000000027 */
[----:B------:R-:W-:Y:S01]  /*162e0*/  FFMA R38, R62, R138, R38 ;  /* 0x0000008a3e267223 */ /* 0x000fe20000000026 */
[-C--:B------:R-:W-:Y:S01]  /*162f0*/  FFMA R81, R67, R139.reuse, R81 ;  /* 0x0000008b43517223 */ /* 0x080fe20000000051 */
[----:B------:R-:W-:Y:S01]  /*16300*/  FFMA R82, R59, R139, R82 ;  /* 0x0000008b3b527223 */ /* 0x000fe20000000052 */
[C---:B----4-:R-:W-:Y:S01]  /*16310*/  FFMA R141, R40.reuse, R84, R141 ;  /* 0x00000054288d7223 */ /* 0x050fe2000000008d */
        /* <DEDUP_REMOVED lines=10> */
[-C--:B------:R-:W-:Y:S01]  /*163c0*/  FFMA R39, R55, R139.reuse, R39 ;  /* 0x0000008b37277223 */ /* 0x080fe20000000027 */
[----:B------:R-:W-:Y:S01]  /*163d0*/  FFMA R38, R63, R139, R38 ;  /* 0x0000008b3f267223 */ /* 0x000fe20000000026 */
        /* <DEDUP_REMOVED lines=313> */
[----:B------:R-:W-:-:S02]  /*17770*/  FFMA R159, R47, R71, R159 ;  /* 0x000000472f9f7223 */ /* 0x000fc4000000009f */
        /* <DEDUP_REMOVED lines=84> */
[----:B------:R-:W-:-:S02]  /*17cc0*/  FFMA R155, R139, R71, R155 ;  /* 0x000000478b9b7223 */ /* 0x000fc4000000009b */
[C---:B---3--:R-:W-:Y:S01]  /*17cd0*/  FFMA R136, R40.reuse, R56, R136 ;  /* 0x0000003828887223 */ /* 0x048fe20000000088 */
        /* <DEDUP_REMOVED lines=84> */
[----:B--2---:R-:W-:-:S02]  /*18220*/  FFMA R36, R132, R52, R36 ;  /* 0x0000003484247223 */ /* 0x004fc40000000024 */
        /* <DEDUP_REMOVED lines=100> */
[----:B------:R-:W-:-:S02]  /*18870*/  FFMA R167, R47, R59, R167 ;  /* 0x0000003b2fa77223 */ /* 0x000fc400000000a7 */
[----:B------:R-:W4:Y:S01]  /*18880*/  LDS.128 R44, [R2.X4+UR4+0x520] ;  /* 0x00052004022c7984 */ /* 0x000f220008004c00 */
        /* <DEDUP_REMOVED lines=10> */
[----:B---3--:R-:W-:Y:S01]  /*18930*/  FFMA R18, R40, R84, R18 ;  /* 0x0000005428127223 */ /* 0x008fe20000000012 */
[----:B------:R-:W-:Y:S01]  /*18940*/  FFMA R144, R138, R126, R144 ;  /* 0x0000007e8a907223 */ /* 0x000fe20000000090 */
[C---:B------:R-:W-:Y:S01]  /*18950*/  FFMA R27, R40.reuse, R128, R27 ;  /* 0x00000080281b7223 */ /* 0x040fe2000000001b */
[----:B------:R-:W-:Y:S01]  /*18960*/  FFMA R31, R40, R48, R31 ;  /* 0x00000030281f7223 */ /* 0x000fe2000000001f */
[----:B------:R-:W-:Y:S01]  /*18970*/  FFMA R138, R138, R50, R24 ;  /* 0x000000328a8a7223 */ /* 0x000fe20000000018 */
[----:B------:R-:W-:Y:S01]  /*18980*/  FFMA R33, R40, R124, R33 ;  /* 0x0000007c28217223 */ /* 0x000fe20000000021 */
        /* <DEDUP_REMOVED lines=61> */
[----:B------:R-:W-:Y:S01]  /*18d60*/  FFMA R143, R87, R139, R143 ;  /* 0x0000008b578f7223 */ /* 0x000fe2000000008f */
        /* <DEDUP_REMOVED lines=15> */
[----:B------:R-:W-:Y:S01]  /*18e60*/  FFMA R138, R42, R58, R138 ;  /* 0x0000003a2a8a7223 */ /* 0x000fe2000000008a */
        /* <DEDUP_REMOVED lines=35> */
[----:B------:R-:W2:Y:S01]  /*190a0*/  LDS.128 R40, [R2.X4+UR4+0x340] ;  /* 0x0003400402287984 */ /* 0x000ea20008004c00 */
        /* <DEDUP_REMOVED lines=34> */
[C---:B------:R-:W-:Y:S01]  /*192d0*/  FFMA R28, R31.reuse, R99, R28 ;  /* 0x000000631f1c7223 */ /* 0x040fe2000000001c */
[----:B------:R-:W-:Y:S01]  /*192e0*/  FFMA R27, R30, R94, R27 ;  /* 0x0000005e1e1b7223 */ /* 0x000fe2000000001b */
[C---:B------:R-:W-:Y:S01]  /*192f0*/  FFMA R6, R31.reuse, R71, R6 ;  /* 0x000000471f067223 */ /* 0x040fe20000000006 */
[C---:B------:R-:W-:Y:S01]  /*19300*/  FFMA R29, R31.reuse, R79, R29 ;  /* 0x0000004f1f1d7223 */ /* 0x040fe2000000001d */
[----:B------:R-:W-:Y:S01]  /*19310*/  LDS.128 R132, [R2.X4+UR4+0x43f0] ;  /* 0x0043f00402847984 */ /* 0x000fe20008004c00 */
[C---:B--2---:R-:W-:Y:S01]  /*19320*/  FFMA R28, R40.reuse, R52, R28 ;  /* 0x00000034281c7223 */ /* 0x044fe2000000001c */
        /* <DEDUP_REMOVED lines=18> */
[-C--:B------:R-:W-:Y:S01]  /*19450*/  FFMA R24, R73, R45.reuse, R24 ;  /* 0x0000002d49187223 */ /* 0x080fe20000000018 */
[----:B------:R-:W-:Y:S01]  /*19460*/  FFMA R139, R89, R45, R139 ;  /* 0x0000002d598b7223 */ /* 0x000fe2000000008b */
[----:B------:R-:W-:Y:S01]  /*19470*/  FFMA R143, R45, R121, R143 ;  /* 0x000000792d8f7223 */ /* 0x000fe2000000008f */
[----:B------:R-:W-:Y:S01]  /*19480*/  FFMA R144, R117, R45, R144 ;  /* 0x0000002d75907223 */ /* 0x000fe20000000090 */
[----:B------:R-:W-:Y:S01]  /*19490*/  FFMA R24, R74, R46, R24 ;  /* 0x0000002e4a187223 */ /* 0x000fe20000000018 */
[C---:B------:R-:W-:Y:S01]  /*194a0*/  FFMA R49, R43.reuse, R67, R49 ;  /* 0x000000432b317223 */ /* 0x040fe20000000031 */
[C---:B------:R-:W-:Y:S01]  /*194b0*/  FFMA R50, R43.reuse, R63, R50 ;  /* 0x0000003f2b327223 */ /* 0x040fe20000000032 */
[----:B------:R-:W-:Y:S01]  /*194c0*/  FFMA R51, R43, R59, R51 ;  /* 0x0000003b2b337223 */ /* 0x000fe20000000033 */
[----:B------:R-:W-:Y:S01]  /*194d0*/  FFMA R139, R46, R90, R139 ;  /* 0x0000005a2e8b7223 */ /* 0x000fe2000000008b */
[-C--:B------:R-:W-:Y:S01]  /*194e0*/  FFMA R143, R122, R46.reuse, R143 ;  /* 0x0000002e7a8f7223 */ /* 0x080fe2000000008f */
[----:B------:R-:W1:Y:S01]  /*194f0*/  LDS.128 R40, [R2.X4+UR4+0x140] ;  /* 0x0001400402287984 */ /* 0x000e620008004c00 */
[----:B------:R-:W-:Y:S01]  /*19500*/  FFMA R144, R118, R46, R144 ;  /* 0x0000002e76907223 */ /* 0x000fe20000000090 */
[-C--:B------:R-:W-:Y:S01]  /*19510*/  FFMA R24, R75, R47.reuse, R24 ;  /* 0x0000002f4b187223 */ /* 0x080fe20000000018 */
[-C--:B------:R-:W-:Y:S01]  /*19520*/  FFMA R139, R91, R47.reuse, R139 ;  /* 0x0000002f5b8b7223 */ /* 0x080fe2000000008b */
[-C--:B------:R-:W-:Y:S01]  /*19530*/  FFMA R143, R123, R47.reuse, R143 ;  /* 0x0000002f7b8f7223 */ /* 0x080fe2000000008f */
[----:B------:R-:W-:Y:S01]  /*19540*/  FFMA R144, R119, R47, R144 ;  /* 0x0000002f77907223 */ /* 0x000fe20000000090 */
[-C--:B---3--:R-:W-:Y:S01]  /*19550*/  FFMA R24, R108, R32.reuse, R24 ;  /* 0x000000206c187223 */ /* 0x088fe20000000018 */
[-C--:B------:R-:W-:Y:S01]  /*19560*/  FFMA R139, R112, R32.reuse, R139 ;  /* 0x00000020708b7223 */ /* 0x080fe2000000008b */
[----:B------:R-:W-:Y:S01]  /*19570*/  FFMA R143, R104, R32, R143 ;  /* 0x00000020688f7223 */ /* 0x000fe2000000008f */
[----:B------:R-:W-:Y:S01]  /*19580*/  FFMA R144, R32, R100, R144 ;  /* 0x0000006420907223 */ /* 0x000fe20000000090 */
[----:B------:R-:W-:Y:S01]  /*19590*/  FFMA R24, R33, R109, R24 ;  /* 0x0000006d21187223 */ /* 0x000fe20000000018 */
[-C--:B------:R-:W-:Y:S01]  /*195a0*/  FFMA R139, R113, R33.reuse, R139 ;  /* 0x00000021718b7223 */ /* 0x080fe2000000008b */
[-C--:B------:R-:W-:Y:S01]  /*195b0*/  FFMA R143, R105, R33.reuse, R143 ;  /* 0x00000021698f7223 */ /* 0x080fe2000000008f */
[----:B------:R-:W-:Y:S01]  /*195c0*/  FFMA R144, R101, R33, R144 ;  /* 0x0000002165907223 */ /* 0x000fe20000000090 */
[----:B------:R-:W-:Y:S01]  /*195d0*/  FFMA R24, R110, R34, R24 ;  /* 0x000000226e187223 */ /* 0x000fe20000000018 */
[----:B------:R-:W-:Y:S01]  /*195e0*/  FFMA R139, R34, R114, R139 ;  /* 0x00000072228b7223 */ /* 0x000fe2000000008b */
[-C--:B------:R-:W-:Y:S01]  /*195f0*/  FFMA R143, R106, R34.reuse, R143 ;  /* 0x000000226a8f7223 */ /* 0x080fe2000000008f */
[----:B------:R-:W3:Y:S01]  /*19600*/  LDS.128 R44, [R2.X4+UR4+0x4730] ;  /* 0x00473004022c7984 */ /* 0x000ee20008004c00 */
[----:B------:R-:W-:Y:S01]  /*19610*/  FFMA R144, R102, R34, R144 ;  /* 0x0000002266907223 */ /* 0x000fe20000000090 */
[----:B------:R-:W-:Y:S01]  /*19620*/  FFMA R24, R111, R35, R24 ;  /* 0x000000236f187223 */ /* 0x000fe20000000018 */
[----:B------:R-:W-:Y:S01]  /*19630*/  FFMA R143, R35, R107, R143 ;  /* 0x0000006b238f7223 */ /* 0x000fe2000000008f */
[-C--:B------:R-:W-:Y:S01]  /*19640*/  FFMA R139, R115, R35.reuse, R139 ;  /* 0x00000023738b7223 */ /* 0x080fe2000000008b */
[----:B------:R-:W-:Y:S01]  /*19650*/  FFMA R144, R103, R35, R144 ;  /* 0x0000002367907223 */ /* 0x000fe20000000090 */
[-C--:B--2---:R-:W-:Y:S01]  /*19660*/  FFMA R6, R96, R28.reuse, R24 ;  /* 0x0000001c60067223 */ /* 0x084fe20000000018 */
[-C--:B------:R-:W-:Y:S01]  /*19670*/  FFMA R24, R68, R28.reuse, R143 ;  /* 0x0000001c44187223 */ /* 0x080fe2000000008f */
[----:B------:R-:W-:Y:S01]  /*19680*/  FFMA R27, R92, R28, R139 ;  /* 0x0000001c5c1b7223 */ /* 0x000fe2000000008b */
[----:B------:R-:W-:Y:S01]  /*19690*/  FFMA R144, R28, R76, R144 ;  /* 0x0000004c1c907223 */ /* 0x000fe20000000090 */
[----:B------:R-:W-:Y:S01]  /*196a0*/  FFMA R6, R29, R97, R6 ;  /* 0x000000611d067223 */ /* 0x000fe20000000006 */
[-C--:B------:R-:W-:Y:S01]  /*196b0*/  FFMA R24, R69, R29.reuse, R24 ;  /* 0x0000001d45187223 */ /* 0x080fe20000000018 */
[-C--:B------:R-:W-:Y:S01]  /*196c0*/  FFMA R27, R93, R29.reuse, R27 ;  /* 0x0000001d5d1b7223 */ /* 0x080fe2000000001b */
[----:B------:R-:W-:Y:S01]  /*196d0*/  FFMA R29, R77, R29, R144 ;  /* 0x0000001d4d1d7223 */ /* 0x000fe20000000090 */
[----:B------:R-:W2:Y:S01]  /*196e0*/  LDS.128 R32, [R2.X4+UR4+0x6130] ;  /* 0x0061300402207984 */ /* 0x000ea20008004c00 */
[-C--:B------:R-:W-:Y:S01]  /*196f0*/  FFMA R6, R98, R30.reuse, R6 ;  /* 0x0000001e62067223 */ /* 0x080fe20000000006 */
[-C--:B------:R-:W-:Y:S01]  /*19700*/  FFMA R24, R70, R30.reuse, R24 ;  /* 0x0000001e46187223 */ /* 0x080fe20000000018 */
[----:B------:R-:W-:Y:S01]  /*19710*/  FFMA R29, R78, R30, R29 ;  /* 0x0000001e4e1d7223 */ /* 0x000fe2000000001d */
[----:B------:R-:W-:Y:S01]  /*19720*/  FFMA R27, R30, R94, R27 ;  /* 0x0000005e1e1b7223 */ /* 0x000fe2000000001b */
[----:B------:R-:W-:Y:S01]  /*19730*/  FFMA R6, R99, R31, R6 ;  /* 0x0000001f63067223 */ /* 0x000fe20000000006 */
[----:B------:R-:W-:Y:S01]  /*19740*/  FFMA R24, R31, R71, R24 ;  /* 0x000000471f187223 */ /* 0x000fe20000000018 */
[-C--:B------:R-:W-:Y:S01]  /*19750*/  FFMA R29, R79, R31.reuse, R29 ;  /* 0x0000001f4f1d7223 */ /* 0x080fe2000000001d */
[----:B------:R-:W-:Y:S01]  /*19760*/  FFMA R27, R95, R31, R27 ;  /* 0x0000001f5f1b7223 */ /* 0x000fe2000000001b */
[-C--:B-1----:R-:W-:Y:S01]  /*19770*/  FFMA R6, R52, R40.reuse, R6 ;  /* 0x0000002834067223 */ /* 0x082fe20000000006 */
[----:B------:R-:W-:Y:S01]  /*19780*/  FFMA R24, R64, R40, R24 ;  /* 0x0000002840187223 */ /* 0x000fe20000000018 */
[----:B------:R-:W-:Y:S01]  /*19790*/  FFMA R29, R40, R60, R29 ;  /* 0x0000003c281d7223 */ /* 0x000fe2000000001d */
[----:B------:R-:W-:Y:S01]  /*197a0*/  FFMA R27, R56, R40, R27 ;  /* 0x00000028381b7223 */ /* 0x000fe2000000001b */
[----:B------:R-:W-:Y:S01]  /*197b0*/  FFMA R73, R41, R53, R6 ;  /* 0x0000003529497223 */ /* 0x000fe20000000006 */
[-C--:B------:R-:W-:Y:S01]  /*197c0*/  FFMA R72, R65, R41.reuse, R24 ;  /* 0x0000002941487223 */ /* 0x080fe20000000018 */
[-C--:B------:R-:W-:Y:S01]  /*197d0*/  FFMA R74, R61, R41.reuse, R29 ;  /* 0x000000293d4a7223 */ /* 0x080fe2000000001d */
[----:B------:R-:W-:Y:S01]  /*197e0*/  FFMA R75, R57, R41, R27 ;  /* 0x00000029394b7223 */ /* 0x000fe2000000001b */
[----:B------:R-:W1:Y:S01]  /*197f0*/  LDS.128 R28, [R2.X4+UR4+0x6330] ;  /* 0x00633004021c7984 */ /* 0x000e620008004c00 */
[-C--:B------:R-:W-:Y:S01]  /*19800*/  FFMA R72, R66, R42.reuse, R72 ;  /* 0x0000002a42487223 */ /* 0x080fe20000000048 */
[-C--:B------:R-:W-:Y:S01]  /*19810*/  FFMA R73, R54, R42.reuse, R73 ;  /* 0x0000002a36497223 */ /* 0x080fe20000000049 */
[----:B------:R-:W-:Y:S01]  /*19820*/  FFMA R74, R62, R42, R74 ;  /* 0x0000002a3e4a7223 */ /* 0x000fe2000000004a */
[----:B------:R-:W-:Y:S01]  /*19830*/  FFMA R75, R42, R58, R75 ;  /* 0x0000003a2a4b7223 */ /* 0x000fe2000000004b */
[----:B------:R-:W-:Y:S01]  /*19840*/  FFMA R72, R43, R67, R72 ;  /* 0x000000432b487223 */ /* 0x000fe20000000048 */
        /* <DEDUP_REMOVED lines=19> */
[----:B------:R-:W3:Y:S01]  /*19980*/  LDS.128 R40, [R2.X4+UR4+0x6530] ;  /* 0x0065300402287984 */ /* 0x000ee20008004c00 */
[C---:B--2---:R-:W-:Y:S01]  /*19990*/  FFMA R5, R32.reuse, R68, R0 ;  /* 0x0000004420057223 */ /* 0x044fe20000000000 */
[C---:B------:R-:W-:Y:S01]  /*199a0*/  FFMA R0, R32.reuse, R96, R20 ;  /* 0x0000006020007223 */ /* 0x040fe20000000014 */
[C---:B------:R-:W-:Y:S01]  /*199b0*/  FFMA R20, R32.reuse, R76, R26 ;  /* 0x0000004c20147223 */ /* 0x040fe2000000001a */
[----:B------:R-:W2:Y:S01]  /*199c0*/  LDS.128 R44, [R2.X4+UR4+0x6730] ;  /* 0x00673004022c7984 */ /* 0x000ea20008004c00 */
        /* <DEDUP_REMOVED lines=14> */
[-C--:B------:R-:W-:Y:S01]  /*19ab0*/  FFMA R28, R69, R29.reuse, R11 ;  /* 0x0000001d451c7223 */ /* 0x080fe2000000000b */
[-C--:B------:R-:W-:Y:S01]  /*19ac0*/  FFMA R5, R97, R29.reuse, R5 ;  /* 0x0000001d61057223 */ /* 0x080fe20000000005 */
[----:B------:R-:W1:Y:S01]  /*19ad0*/  LDS.128 R8, [R2.X4+UR4+0x4740] ;  /* 0x0047400402087984 */ /* 0x000e620008004c00 */
[-C--:B------:R-:W-:Y:S01]  /*19ae0*/  FFMA R21, R77, R29.reuse, R21 ;  /* 0x0000001d4d157223 */ /* 0x080fe20000000015 */
[----:B------:R-:W-:Y:S01]  /*19af0*/  FFMA R0, R93, R29, R0 ;  /* 0x0000001d5d007223 */ /* 0x000fe20000000000 */
[-C--:B------:R-:W-:Y:S01]  /*19b00*/  FFMA R28, R70, R30.reuse, R28 ;  /* 0x0000001e461c7223 */ /* 0x080fe2000000001c */
[----:B------:R-:W4:Y:S01]  /*19b10*/  LDS.128 R24, [R2.X4+UR4+0x6140] ;  /* 0x0061400402187984 */ /* 0x000f220008004c00 */
[-C--:B------:R-:W-:Y:S01]  /*19b20*/  FFMA R29, R98, R30.reuse, R5 ;  /* 0x0000001e621d7223 */ /* 0x080fe20000000005 */
[-C--:B------:R-:W-:Y:S01]  /*19b30*/  FFMA R21, R78, R30.reuse, R21 ;  /* 0x0000001e4e157223 */ /* 0x080fe20000000015 */
[----:B------:R-:W-:Y:S01]  /*19b40*/  FFMA R30, R94, R30, R0 ;  /* 0x0000001e5e1e7223 */ /* 0x000fe20000000000 */
[-C--:B------:R-:W-:Y:S01]  /*19b50*/  FFMA R32, R99, R35.reuse, R32 ;  /* 0x0000002363207223 */ /* 0x080fe20000000020 */
[-C--:B------:R-:W-:Y:S01]  /*19b60*/  FFMA R20, R79, R35.reuse, R20 ;  /* 0x000000234f147223 */ /* 0x080fe20000000014 */
        /* <DEDUP_REMOVED lines=17> */
[-C--:B------:R-:W-:Y:S01]  /*19c80*/  FFMA R77, R77, R45.reuse, R14 ;  /* 0x0000002d4d4d7223 */ /* 0x080fe2000000000e */
[-C--:B------:R-:W-:Y:S01]  /*19c90*/  FFMA R23, R97, R45.reuse, R23 ;  /* 0x0000002d61177223 */ /* 0x080fe20000000017 */
[----:B------:R-:W-:Y:S01]  /*19ca0*/  FFMA R45, R93, R45, R4 ;  /* 0x0000002d5d2d7223 */ /* 0x000fe20000000004 */
[-C--:B------:R-:W-:Y:S01]  /*19cb0*/  FFMA R70, R70, R46.reuse, R7 ;  /* 0x0000002e46467223 */ /* 0x080fe20000000007 */
[-C--:B------:R-:W-:Y:S01]  /*19cc0*/  FFMA R84, R97, R41.reuse, R15 ;  /* 0x0000002961547223 */ /* 0x080fe2000000000f */
[----:B------:R-:W2:Y:S01]  /*19cd0*/  LDS.128 R4, [R2.X4+UR4+0x6340] ;  /* 0x0063400402047984 */ /* 0x000ea20008004c00 */
[----:B------:R-:W-:Y:S01]  /*19ce0*/  FFMA R85, R93, R41, R13 ;  /* 0x000000295d557223 */ /* 0x000fe2000000000d */
        /* <DEDUP_REMOVED lines=14> */
[----:B------:R-:W1:Y:S01]  /*19dd0*/  LDS.128 R12, [R2.X4+UR4+0x6540] ;  /* 0x00654004020c7984 */ /* 0x000e620008004c00 */
[C---:B----4-:R-:W-:Y:S01]  /*19de0*/  FFMA R32, R24.reuse, R52, R32 ;  /* 0x0000003418207223 */ /* 0x050fe20000000020 */
[-C--:B------:R-:W-:Y:S01]  /*19df0*/  FFMA R119, R55, R11.reuse, R8 ;  /* 0x0000000b37777223 */ /* 0x080fe20000000008 */
[-C--:B------:R-:W-:Y:S01]  /*19e00*/  FFMA R129, R63, R11.reuse, R10 ;  /* 0x0000000b3f817223 */ /* 0x080fe2000000000a */
[C---:B------:R-:W-:Y:S01]  /*19e10*/  FFMA R10, R24.reuse, R64, R33 ;  /* 0x00000040180a7223 */ /* 0x040fe20000000021 */
[C---:B------:R-:W-:Y:S01]  /*19e20*/  FFMA R8, R24.reuse, R56, R35 ;  /* 0x0000003818087223 */ /* 0x040fe20000000023 */
[-C--:B------:R-:W-:Y:S01]  /*19e30*/  FFMA R118, R67, R11.reuse, R118 ;  /* 0x0000000b43767223 */ /* 0x080fe20000000076 */
        /* <DEDUP_REMOVED lines=9> */
[----:B------:R-:W3:Y:S01]  /*19ed0*/  LDS.128 R8, [R2.X4+UR4+0x6740] ;  /* 0x0067400402087984 */ /* 0x000ee20008004c00 */
[-C--:B------:R-:W-:Y:S01]  /*19ee0*/  FFMA R0, R78, R42.reuse, R0 ;  /* 0x0000002a4e007223 */ /* 0x080fe20000000000 */
[----:B------:R-:W-:Y:S01]  /*19ef0*/  FFMA R85, R94, R42, R85 ;  /* 0x0000002a5e557223 */ /* 0x000fe20000000055 */
[-C--:B------:R-:W-:Y:S01]  /*19f00*/  FFMA R103, R67, R27.reuse, R24 ;  /* 0x0000001b43677223 */ /* 0x080fe20000000018 */
[----:B------:R-:W-:Y:S01]  /*19f10*/  FFMA R117, R59, R27, R20 ;  /* 0x0000001b3b757223 */ /* 0x000fe20000000014 */
[C---:B------:R-:W-:Y:S01]  /*19f20*/  FFMA R84, R99.reuse, R43, R84 ;  /* 0x0000002b63547223 */ /* 0x040fe20000000054 */
[----:B------:R-:W-:Y:S01]  /*19f30*/  FFMA R68, R99, R47, R68 ;  /* 0x0000002f63447223 */ /* 0x000fe20000000044 */
[----:B------:R-:W-:Y:S01]  /*19f40*/  FFMA R115, R55, R27, R22 ;  /* 0x0000001b37737223 */ /* 0x000fe20000000016 */
[C---:B--2---:R-:W-:Y:S01]  /*19f50*/  FFMA R28, R4.reuse, R64, R28 ;  /* 0x00000040041c7223 */ /* 0x044fe2000000001c */
[C---:B------:R-:W-:Y:S01]  /*19f60*/  FFMA R20, R4.reuse, R56, R31 ;  /* 0x0000003804147223 */ /* 0x040fe2000000001f */
[C---:B------:R-:W-:Y:S01]  /*19f70*/  FFMA R24, R4.reuse, R52, R29 ;  /* 0x0000003404187223 */ /* 0x040fe2000000001d */
[-C--:B------:R-:W-:Y:S01]  /*19f80*/  FFMA R16, R71, R43.reuse, R16 ;  /* 0x0000002b47107223 */ /* 0x080fe20000000010 */
[-C--:B------:R-:W-:Y:S01]  /*19f90*/  FFMA R0, R79, R43.reuse, R0 ;  /* 0x0000002b4f007223 */ /* 0x080fe20000000000 */
[----:B------:R-:W-:Y:S01]  /*19fa0*/  FFMA R85, R95, R43, R85 ;  /* 0x0000002b5f557223 */ /* 0x000fe20000000055 */
[----:B------:R-:W-:Y:S01]  /*19fb0*/  FFMA R22, R4, R60, R21 ;  /* 0x0000003c04167223 */ /* 0x000fe20000000015 */
[-C--:B------:R-:W-:Y:S01]  /*19fc0*/  FFMA R99, R65, R5.reuse, R28 ;  /* 0x0000000541637223 */ /* 0x080fe2000000001c */
[-C--:B------:R-:W-:Y:S01]  /*19fd0*/  FFMA R23, R57, R5.reuse, R20 ;  /* 0x0000000539177223 */ /* 0x080fe20000000014 */
[-C--:B------:R-:W-:Y:S01]  /*19fe0*/  FFMA R21, R53, R5.reuse, R24 ;  /* 0x0000000535157223 */ /* 0x080fe20000000018 */
[----:B------:R-:W-:Y:S01]  /*19ff0*/  LDS.128 R40, [R2.X4+UR4+0x150] ;  /* 0x0001500402287984 */ /* 0x000fe20008004c00 */
[----:B------:R-:W-:Y:S01]  /*1a000*/  FFMA R116, R62, R26, R25 ;  /* 0x0000001a3e747223 */ /* 0x000fe20000000019 */
[----:B------:R-:W-:Y:S01]  /*1a010*/  FFMA R101, R61, R5, R22 ;  /* 0x000000053d657223 */ /* 0x000fe20000000016 */
[-C--:B------:R-:W-:Y:S01]  /*1a020*/  FFMA R102, R58, R6.reuse, R23 ;  /* 0x000000063a667223 */ /* 0x080fe20000000017 */
[----:B------:R-:W2:Y:S01]  /*1a030*/  LDS.128 R28, [R80+0x550] ;  /* 0x00055000501c7984 */ /* 0x000ea20000000c00 */
[----:B------:R-:W-:Y:S01]  /*1a040*/  FFMA R116, R63, R27, R116 ;  /* 0x0000001b3f747223 */ /* 0x000fe20000000074 */
[----:B------:R-:W-:Y:S01]  /*1a050*/  FFMA R100, R54, R6, R21 ;  /* 0x0000000636647223 */ /* 0x000fe20000000015 */
[-C--:B------:R-:W-:Y:S01]  /*1a060*/  FFMA R78, R78, R46.reuse, R77 ;  /* 0x0000002e4e4e7223 */ /* 0x080fe2000000004d */
[----:B------:R-:W-:Y:S01]  /*1a070*/  LDS.128 R20, [R80+0x350] ;  /* 0x0003500050147984 */ /* 0x000fe20000000c00 */
[----:B------:R-:W-:Y:S01]  /*1a080*/  FFMA R46, R94, R46, R45 ;  /* 0x0000002e5e2e7223 */ /* 0x000fe2000000002d */
[-C--:B------:R-:W-:Y:S01]  /*1a090*/  FFMA R101, R62, R6.reuse, R101 ;  /* 0x000000063e657223 */ /* 0x080fe20000000065 */
[----:B------:R-:W-:Y:S01]  /*1a0a0*/  FFMA R99, R66, R6, R99 ;  /* 0x0000000642637223 */ /* 0x000fe20000000063 */
[----:B------:R-:W4:Y:S01]  /*1a0b0*/  LDS.128 R24, [R80+0x750] ;  /* 0x0007500050187984 */ /* 0x000f220000000c00 */
[-C--:B------:R-:W-:Y:S01]  /*1a0c0*/  FFMA R71, R71, R47.reuse, R70 ;  /* 0x0000002f47477223 */ /* 0x080fe20000000046 */
[-C--:B------:R-:W-:Y:S01]  /*1a0d0*/  FFMA R79, R79, R47.reuse, R78 ;  /* 0x0000002f4f4f7223 */ /* 0x080fe2000000004e */
[----:B------:R-:W-:Y:S01]  /*1a0e0*/  FFMA R47, R95, R47, R46 ;  /* 0x0000002f5f2f7223 */ /* 0x000fe2000000002e */
[----:B------:R-:W5:Y:S01]  /*1a0f0*/  LDS.128 R32, [R80+0x150] ;  /* 0x0001500050207984 */ /* 0x000f620000000c00 */
        /* <DEDUP_REMOVED lines=8> */
[----:B------:R-:W1:Y:S01]  /*1a180*/  LDS.128 R4, [R2.X4+UR4+0x350] ;  /* 0x0003500402047984 */ /* 0x000e620008004c00 */
        /* <DEDUP_REMOVED lines=15> */
[----:B------:R-:W3:Y:S01]  /*1a280*/  LDS.128 R12, [R2.X4+UR4+0x550] ;  /* 0x00055004020c7984 */ /* 0x000ee20008004c00 */
[----:B------:R-:W-:Y:S01]  /*1a290*/  FFMA R8, R8, R56, R47 ;  /* 0x0000003808087223 */ /* 0x000fe2000000002f */
[-C--:B------:R-:W-:Y:S01]  /*1a2a0*/  FFMA R79, R61, R9.reuse, R79 ;  /* 0x000000093d4f7223 */ /* 0x080fe2000000004f */
[-C--:B------:R-:W-:Y:S01]  /*1a2b0*/  FFMA R71, R65, R9.reuse, R71 ;  /* 0x0000000941477223 */ /* 0x080fe20000000047 */
[-C--:B------:R-:W-:Y:S01]  /*1a2c0*/  FFMA R53, R53, R9.reuse, R68 ;  /* 0x0000000935357223 */ /* 0x080fe20000000044 */
[----:B------:R-:W-:Y:S01]  /*1a2d0*/  FFMA R9, R57, R9, R8 ;  /* 0x0000000939097223 */ /* 0x000fe20000000008 */
[----:B--2---:R-:W-:Y:S01]  /*1a2e0*/  FFMA R8, R40, R28, R73 ;  /* 0x0000001c28087223 */ /* 0x004fe20000000049 */
        /* <DEDUP_REMOVED lines=8> */
[C---:B------:R-:W-:Y:S01]  /*1a370*/  FFMA R55, R41.reuse, R29, R8 ;  /* 0x0000001d29377223 */ /* 0x040fe20000000008 */
[C---:B----4-:R-:W-:Y:S01]  /*1a380*/  FFMA R72, R40.reuse, R24, R72 ;  /* 0x0000001828487223 */ /* 0x050fe20000000048 */
[C---:B------:R-:W-:Y:S01]  /*1a390*/  FFMA R74, R40.reuse, R20, R74 ;  /* 0x00000014284a7223 */ /* 0x040fe2000000004a */
[----:B------:R-:W2:Y:S01]  /*1a3a0*/  LDS.128 R8, [R2.X4+UR4+0x750] ;  /* 0x0007500402087984 */ /* 0x000ea20008004c00 */
[----:B-----5:R-:W-:Y:S01]  /*1a3b0*/  FFMA R40, R40, R32, R75 ;  /* 0x0000002028287223 */ /* 0x020fe2000000004b */
        /* <DEDUP_REMOVED lines=141> */
[----:B------:R-:W4:Y:S01]  /*1ac90*/  LDS.128 R64, [R2.X4+UR4+0x6150] ;  /* 0x0061500402407984 */ /* 0x000f220008004c00 */
[C---:B------:R-:W-:Y:S01]  /*1aca0*/  FFMA R107, R19.reuse, R27, R10 ;  /* 0x0000001b136b7223 */ /* 0x040fe2000000000a */
[----:B------:R-:W-:Y:S01]  /*1acb0*/  FFMA R121, R19, R23, R8 ;  /* 0x0000001713797223 */ /* 0x000fe20000000008 */
        /* <DEDUP_REMOVED lines=18> */
[C---:B-1----:R-:W-:Y:S01]  /*1ade0*/  FFMA R6, R12.reuse, R24, R81 ;  /* 0x000000180c067223 */ /* 0x042fe20000000051 */
        /* <DEDUP_REMOVED lines=8> */
[C---:B---3--:R-:W-:Y:S01]  /*1ae70*/  FFMA R130, R40.reuse, R32, R130 ;  /* 0x0000002028827223 */ /* 0x048fe20000000082 */
        /* <DEDUP_REMOVED lines=49> */
[----:B------:R-:W-:Y:S01]  /*1b190*/  LDS.128 R52, [R80+0x360] ;  /* 0x0003600050347984 */ /* 0x000fe20000000c00 */
[C---:B------:R-:W-:Y:S01]  /*1b1a0*/  FFMA R13, R9.reuse, R21, R12 ;  /* 0x00000015090d7223 */ /* 0x040fe2000000000c */
[----:B------:R-:W-:Y:S01]  /*1b1b0*/  FFMA R15, R9, R25, R8 ;  /* 0x00000019090f7223 */ /* 0x000fe20000000008 */
[C---:B------:R-:W-:Y:S01]  /*1b1c0*/  FFMA R12, R10.reuse, R34, R39 ;  /* 0x000000220a0c7223 */ /* 0x040fe20000000027 */
[----:B------:R-:W2:Y:S01]  /*1b1d0*/  LDS.128 R100, [R2.X4+UR4+0x160] ;  /* 0x0001600402647984 */ /* 0x000ea20008004c00 */
        /* <DEDUP_REMOVED lines=8> */
[----:B------:R-:W-:-:S03]  /*1b260*/  FFMA R11, R11, R35, R12 ;  /* 0x000000230b0b7223 */ /* 0x000fc6000000000c */
[----:B------:R-:W5:Y:S01]  /*1b270*/  LDS.128 R36, [R80+0x160] ;  /* 0x0001600050247984 */ /* 0x000f620000000c00 */
[C---:B-1----:R-:W-:Y:S01]  /*1b280*/  FFMA R47, R40.reuse, R24, R47 ;  /* 0x00000018282f7223 */ /* 0x042fe2000000002f */
        /* <DEDUP_REMOVED lines=15> */
[----:B------:R-:W-:Y:S01]  /*1b380*/  FFMA R12, R5, R33, R12 ;  /* 0x00000021050c7223 */ /* 0x000fe2000000000c */
[-C--:B------:R-:W-:Y:S01]  /*1b390*/  FFMA R0, R6, R22.reuse, R0 ;  /* 0x0000001606007223 */ /* 0x080fe20000000000 */
[C---:B------:R-:W-:Y:S01]  /*1b3a0*/  FFMA R29, R41.reuse, R29, R96 ;  /* 0x0000001d291d7223 */ /* 0x040fe20000000060 */
[----:B------:R-:W-:Y:S01]  /*1b3b0*/  FFMA R33, R41, R33, R98 ;  /* 0x0000002129217223 */ /* 0x000fe20000000062 */
[----:B------:R-:W-:Y:S01]  /*1b3c0*/  FFMA R22, R42, R22, R97 ;  /* 0x000000162a167223 */ /* 0x000fe20000000061 */
[C---:B------:R-:W-:Y:S01]  /*1b3d0*/  FFMA R4, R6.reuse, R26, R4 ;  /* 0x0000001a06047223 */ /* 0x040fe20000000004 */
[C---:B------:R-:W-:Y:S01]  /*1b3e0*/  FFMA R5, R6.reuse, R30, R13 ;  /* 0x0000001e06057223 */ /* 0x040fe2000000000d */
[----:B------:R-:W-:Y:S01]  /*1b3f0*/  FFMA R12, R6, R34, R12 ;  /* 0x00000022060c7223 */ /* 0x000fe2000000000c */
[C---:B------:R-:W-:Y:S01]  /*1b400*/  FFMA R30, R42.reuse, R30, R29 ;  /* 0x0000001e2a1e7223 */ /* 0x040fe2000000001d */
[----:B------:R-:W-:Y:S01]  /*1b410*/  FFMA R34, R42, R34, R33 ;  /* 0x000000222a227223 */ /* 0x000fe20000000021 */
[-C--:B------:R-:W-:Y:S01]  /*1b420*/  FFMA R6, R7, R23.reuse, R0 ;  /* 0x0000001707067223 */ /* 0x080fe20000000000 */
[C---:B--2---:R-:W-:Y:S01]  /*1b430*/  FFMA R70, R100.reuse, R52, R70 ;  /* 0x0000003464467223 */ /* 0x044fe20000000046 */
[----:B------:R-:W-:Y:S01]  /*1b440*/  FFMA R42, R43, R23, R22 ;  /* 0x000000172b2a7223 */ /* 0x000fe20000000016 */
[----:B------:R-:W-:Y:S01]  /*1b450*/  FFMA R4, R7, R27, R4 ;  /* 0x0000001b07047223 */ /* 0x000fe20000000004 */
[----:B------:R-:W2:Y:S01]  /*1b460*/  LDS.128 R20, [R2.X4+UR4+0x760] ;  /* 0x0007600402147984 */ /* 0x000ea20008004c00 */
[C---:B----4-:R-:W-:Y:S01]  /*1b470*/  FFMA R68, R100.reuse, R60, R68 ;  /* 0x0000003c64447223 */ /* 0x050fe20000000044 */
[----:B------:R-:W-:Y:S01]  /*1b480*/  FFMA R25, R101, R53, R70 ;  /* 0x0000003565197223 */ /* 0x000fe20000000046 */
[C---:B------:R-:W-:Y:S01]  /*1b490*/  FFMA R5, R7.reuse, R31, R5 ;  /* 0x0000001f07057223 */ /* 0x040fe20000000005 */
[----:B------:R-:W-:Y:S01]  /*1b4a0*/  FFMA R7, R7, R35, R12 ;  /* 0x0000002307077223 */ /* 0x000fe2000000000c */
[----:B-----5:R-:W-:Y:S01]  /*1b4b0*/  FFMA R92, R100, R56, R92 ;  /* 0x00000038645c7223 */ /* 0x020fe2000000005c */
[----:B------:R-:W-:Y:S01]  /*1b4c0*/  FFMA R13, R101, R61, R68 ;  /* 0x0000003d650d7223 */ /* 0x000fe20000000044 */
[----:B------:R-:W-:Y:S01]  /*1b4d0*/  FFMA R12, R102, R54, R25 ;  /* 0x00000036660c7223 */ /* 0x000fe20000000019 */
[----:B------:R-:W-:Y:S01]  /*1b4e0*/  FFMA R40, R43, R27, R40 ;  /* 0x0000001b2b287223 */ /* 0x000fe20000000028 */
[----:B------:R-:W-:Y:S01]  /*1b4f0*/  FFMA R94, R100, R36, R94 ;  /* 0x00000024645e7223 */ /* 0x000fe2000000005e */
[C---:B------:R-:W-:Y:S01]  /*1b500*/  FFMA R15, R101.reuse, R57, R92 ;  /* 0x00000039650f7223 */ /* 0x040fe2000000005c */
[C---:B------:R-:W-:Y:S01]  /*1b510*/  FFMA R98, R102.reuse, R62, R13 ;  /* 0x0000003e66627223 */ /* 0x040fe2000000000d */
[----:B------:R-:W4:Y:S01]  /*1b520*/  LDS.128 R116, [R2.X4+UR4+0x2560] ;  /* 0x0025600402747984 */ /* 0x000f220008004c00 */
[----:B------:R-:W-:Y:S01]  /*1b530*/  FFMA R101, R101, R37, R94 ;  /* 0x0000002565657223 */ /* 0x000fe2000000005e */
[----:B------:R-:W-:Y:S01]  /*1b540*/  FFMA R14, R102, R58, R15 ;  /* 0x0000003a660e7223 */ /* 0x000fe2000000000f */
[C---:B------:R-:W-:Y:S01]  /*1b550*/  FFMA R98, R103.reuse, R63, R98 ;  /* 0x0000003f67627223 */ /* 0x040fe20000000062 */
[----:B-1----:R-:W-:Y:S01]  /*1b560*/  FFMA R88, R48, R60, R88 ;  /* 0x0000003c30587223 */ /* 0x002fe20000000058 */
        /* <DEDUP_REMOVED lines=8> */
[----:B------:R-:W1:Y:S01]  /*1b5f0*/  LDS.128 R12, [R2.X4+UR4+0x2160] ;  /* 0x00216004020c7984 */ /* 0x000e620008004c00 */
[C---:B------:R-:W-:Y:S01]  /*1b600*/  FFMA R29, R49.reuse, R53, R0 ;  /* 0x00000035311d7223 */ /* 0x040fe20000000000 */
[----:B------:R-:W-:Y:S01]  /*1b610*/  FFMA R24, R50, R58, R27 ;  /* 0x0000003a32187223 */ /* 0x000fe2000000001b */
[----:B---3--:R-:W-:Y:S01]  /*1b620*/  FFMA R26, R44, R60, R71 ;  /* 0x0000003c2c1a7223 */ /* 0x008fe20000000047 */
[----:B------:R-:W-:Y:S01]  /*1b630*/  FFMA R25, R49, R61, R88 ;  /* 0x0000003d31197223 */ /* 0x000fe20000000058 */
[----:B------:R-:W-:Y:S01]  /*1b640*/  FFMA R96, R50, R54, R29 ;  /* 0x0000003632607223 */ /* 0x000fe2000000001d */
[----:B------:R-:W-:Y:S01]  /*1b650*/  FFMA R95, R51, R59, R24 ;  /* 0x0000003b335f7223 */ /* 0x000fe20000000018 */
[C---:B------:R-:W-:Y:S01]  /*1b660*/  FFMA R24, R44.reuse, R52, R69 ;  /* 0x000000342c187223 */ /* 0x040fe20000000045 */
[----:B------:R-:W-:Y:S01]  /*1b670*/  FFMA R90, R44, R56, R90 ;  /* 0x000000382c5a7223 */ /* 0x000fe2000000005a */
[----:B------:R-:W3:Y:S01]  /*1b680*/  LDS.128 R68, [R2.X4+UR4+0x2360] ;  /* 0x0023600402447984 */ /* 0x000ee20008004c00 */
[----:B------:R-:W-:Y:S01]  /*1b690*/  FFMA R0, R50, R62, R25 ;  /* 0x0000003e32007223 */ /* 0x000fe20000000019 */
[C---:B------:R-:W-:Y:S01]  /*1b6a0*/  FFMA R29, R45.reuse, R53, R24 ;  /* 0x000000352d1d7223 */ /* 0x040fe20000000018 */
[C---:B------:R-:W-:Y:S01]  /*1b6b0*/  FFMA R25, R45.reuse, R61, R26 ;  /* 0x0000003d2d197223 */ /* 0x040fe2000000001a */
[----:B------:R-:W-:Y:S01]  /*1b6c0*/  FFMA R27, R45, R57, R90 ;  /* 0x000000392d1b7223 */ /* 0x000fe2000000005a */
[----:B------:R-:W-:Y:S01]  /*1b6d0*/  FFMA R112, R44, R36, R112 ;  /* 0x000000242c707223 */ /* 0x000fe20000000070 */
[----:B------:R-:W-:Y:S01]  /*1b6e0*/  FFMA R24, R46, R54, R29 ;  /* 0x000000362e187223 */ /* 0x000fe2000000001d */
[C---:B--2---:R-:W-:Y:S01]  /*1b6f0*/  FFMA R110, R20.reuse, R60, R110 ;  /* 0x0000003c146e7223 */ /* 0x044fe2000000006e */
        /* <DEDUP_REMOVED lines=21> */
[----:B------:R-:W-:Y:S01]  /*1b850*/  FFMA R96, R51, R55, R96 ;  /* 0x0000003733607223 */ /* 0x000fe20000000060 */
[-C--:B----4-:R-:W-:Y:S01]  /*1b860*/  FFMA R74, R116, R60.reuse, R74 ;  /* 0x0000003c744a7223 */ /* 0x090fe2000000004a */
        /* <DEDUP_REMOVED lines=56> */
[----:B------:R-:W4:Y:S01]  /*1bbf0*/  LDS.128 R44, [R2.X4+UR4+0x4560] ;  /* 0x00456004022c7984 */ /* 0x000f220008004c00 */
        /* <DEDUP_REMOVED lines=15> */
[----:B------:R-:W-:Y:S01]  /*1bcf0*/  FFMA R113, R115, R55, R12 ;  /* 0x0000003773717223 */ /* 0x000fe2000000000c */
[----:B------:R-:W1:Y:S01]  /*1bd00*/  LDS.128 R32, [R2.X4+UR4+0x4760] ;  /* 0x0047600402207984 */ /* 0x000e620008004c00 */
        /* <DEDUP_REMOVED lines=32> */
[C---:B----4-:R-:W-:Y:S01]  /*1bf10*/  FFMA R76, R44.reuse, R52, R76 ;  /* 0x000000342c4c7223 */ /* 0x050fe2000000004c */
        /* <DEDUP_REMOVED lines=31> */
[C---:B--2---:R-:W-:Y:S01]  /*1c110*/  FFMA R64, R24.reuse, R60, R64 ;  /* 0x0000003c18407223 */ /* 0x044fe20000000040 */
        /* <DEDUP_REMOVED lines=33> */
[----:B------:R-:W3:Y:S01]  /*1c330*/  LDS.128 R8, [R2.X4+UR4+0x170] ;  /* 0x0001700402087984 */ /* 0x000ee20008004c00 */
[C---:B------:R-:W-:Y:S01]  /*1c340*/  FFMA R13, R15.reuse, R59, R13 ;  /* 0x0000003b0f0d7223 */ /* 0x040fe2000000000d */
[C---:B------:R-:W-:Y:S01]  /*1c350*/  FFMA R14, R15.reuse, R55, R105 ;  /* 0x000000370f0e7223 */ /* 0x040fe20000000069 */
        /* <DEDUP_REMOVED lines=28> */
[-C--:B------:R-:W-:Y:S01]  /*1c520*/  FFMA R105, R18, R38.reuse, R105 ;  /* 0x0000002612697223 */ /* 0x080fe20000000069 */
[----:B------:R-:W-:Y:S01]  /*1c530*/  FFMA R22, R22, R38, R21 ;  /* 0x0000002616167223 */ /* 0x000fe20000000015 */
[-C--:B------:R-:W-:Y:S01]  /*1c540*/  FFMA R18, R19, R55.reuse, R104 ;  /* 0x0000003713127223 */ /* 0x080fe20000000068 */
[----:B------:R-:W-:Y:S01]  /*1c550*/  FFMA R38, R23, R55, R54 ;  /* 0x0000003717267223 */ /* 0x000fe20000000036 */
[----:B------:R-:W-:Y:S01]  /*1c560*/  FFMA R112, R115, R59, R112 ;  /* 0x0000003b73707223 */ /* 0x000fe20000000070 */
[C---:B------:R-:W-:Y:S01]  /*1c570*/  FFMA R16, R19.reuse, R63, R16 ;  /* 0x0000003f13107223 */ /* 0x040fe20000000010 */
[----:B------:R-:W-:Y:S01]  /*1c580*/  FFMA R17, R19, R59, R17 ;  /* 0x0000003b13117223 */ /* 0x000fe20000000011 */
[-C--:B------:R-:W-:Y:S01]  /*1c590*/  FFMA R115, R115, R39.reuse, R114 ;  /* 0x0000002773737223 */ /* 0x080fe20000000072 */
[----:B------:R-:W-:Y:S01]  /*1c5a0*/  FFMA R19, R19, R39, R105 ;  /* 0x0000002713137223 */ /* 0x000fe20000000069 */
[C---:B---3--:R-:W-:Y:S01]  /*1c5b0*/  FFMA R102, R8.reuse, R64, R102 ;  /* 0x0000004008667223 */ /* 0x048fe20000000066 */
[C---:B------:R-:W-:Y:S01]  /*1c5c0*/  FFMA R36, R23.reuse, R63, R36 ;  /* 0x0000003f17247223 */ /* 0x040fe20000000024 */
[C---:B------:R-:W-:Y:S01]  /*1c5d0*/  FFMA R37, R23.reuse, R59, R58 ;  /* 0x0000003b17257223 */ /* 0x040fe2000000003a */
[----:B------:R-:W-:Y:S01]  /*1c5e0*/  FFMA R39, R23, R39, R22 ;  /* 0x0000002717277223 */ /* 0x000fe20000000016 */
[C---:B----4-:R-:W-:Y:S01]  /*1c5f0*/  FFMA R98, R8.reuse, R84, R98 ;  /* 0x0000005408627223 */ /* 0x050fe20000000062 */
[C---:B------:R-:W-:Y:S01]  /*1c600*/  FFMA R57, R9.reuse, R65, R102 ;  /* 0x0000004109397223 */ /* 0x040fe20000000066 */
[----:B------:R-:W-:Y:S01]  /*1c610*/  LDS.128 R104, [R2.X4+UR4+0x2570] ;  /* 0x0025700402687984 */ /* 0x000fe20008004c00 */
[----:B-1----:R-:W-:Y:S01]  /*1c620*/  FFMA R20, R8, R76, R99 ;  /* 0x0000004c08147223 */ /* 0x002fe20000000063 */
[----:B------:R-:W-:-:S02]  /*1c630*/  FFMA R53, R9, R85, R98 ;  /* 0x0000005509357223 */ /* 0x000fc40000000062 */
[----:B------:R-:W-:Y:S01]  /*1c640*/  LDS.128 R60, [R2.X4+UR4+0x2770] ;  /* 0x00277004023c7984 */ /* 0x000fe20008004c00 */
[----:B-----5:R-:W-:Y:S01]  /*1c650*/  FFMA R8, R8, R28, R103 ;  /* 0x0000001c08087223 */ /* 0x020fe20000000067 */
[C---:B------:R-:W-:Y:S01]  /*1c660*/  FFMA R55, R9.reuse, R77, R20 ;  /* 0x0000004d09377223 */ /* 0x040fe20000000014 */
[C---:B------:R-:W-:Y:S01]  /*1c670*/  FFMA R98, R10.reuse, R86, R53 ;  /* 0x000000560a627223 */ /* 0x040fe20000000035 */
[----:B------:R-:W1:Y:S01]  /*1c680*/  LDS.128 R20, [R2.X4+UR4+0x770] ;  /* 0x0007700402147984 */ /* 0x000e620008004c00 */
        /* <DEDUP_REMOVED lines=60> */
[----:B------:R-:W-:Y:S01]  /*1ca50*/  LDS.128 R56, [R2.X4+UR4+0x4370] ;  /* 0x0043700402387984 */ /* 0x000fe20008004c00 */
        /* <DEDUP_REMOVED lines=18> */
[----:B------:R-:W-:Y:S01]  /*1cb80*/  FFMA R102, R10, R78, R23 ;  /* 0x0000004e0a667223 */ /* 0x000fe20000000017 */
[----:B------:R-:W1:Y:S01]  /*1cb90*/  LDS.128 R68, [R2.X4+UR4+0x4170] ;  /* 0x0041700402447984 */ /* 0x000e620008004c00 */
        /* <DEDUP_REMOVED lines=109> */
[C---:B---3--:R-:W-:Y:S01]  /*1d270*/  FFMA R24, R40.reuse, R84, R24 ;  /* 0x0000005428187223 */ /* 0x048fe20000000018 */
        /* <DEDUP_REMOVED lines=31> */
[----:B------:R-:W-:Y:S01]  /*1d470*/  FFMA R20, R22, R86, R13 ;  /* 0x0000005616147223 */ /* 0x000fe2000000000d */
[----:B------:R-:W2:Y:S01]  /*1d480*/  LDS.128 R44, [R80+0x580] ;  /* 0x00058000502c7984 */ /* 0x000ea20000000c00 */
[C---:B------:R-:W-:Y:S01]  /*1d490*/  FFMA R21, R23.reuse, R79, R21 ;  /* 0x0000004f17157223 */ /* 0x040fe20000000015 */
[C---:B------:R-:W-:Y:S01]  /*1d4a0*/  FFMA R22, R23.reuse, R67, R112 ;  /* 0x0000004317167223 */ /* 0x040fe20000000070 */
[C---:B------:R-:W-:Y:S01]  /*1d4b0*/  FFMA R20, R23.reuse, R87, R20 ;  /* 0x0000005717147223 */ /* 0x040fe20000000014 */
[----:B------:R-:W4:Y:S01]  /*1d4c0*/  LDS.128 R32, [R80+0x380] ;  /* 0x0003800050207984 */ /* 0x000f220000000c00 */
[C---:B-1----:R-:W-:Y:S01]  /*1d4d0*/  FFMA R16, R8.reuse, R84, R16 ;  /* 0x0000005408107223 */ /* 0x042fe20000000010 */
[C---:B------:R-:W-:Y:S01]  /*1d4e0*/  FFMA R17, R8.reuse, R76, R17 ;  /* 0x0000004c08117223 */ /* 0x040fe20000000011 */
[C---:B------:R-:W-:Y:S01]  /*1d4f0*/  FFMA R18, R8.reuse, R64, R18 ;  /* 0x0000004008127223 */ /* 0x040fe20000000012 */
[----:B------:R-:W1:Y:S01]  /*1d500*/  LDS.128 R72, [R80+0x780] ;  /* 0x0007800050487984 */ /* 0x000e620000000c00 */
[----:B------:R-:W-:Y:S01]  /*1d510*/  FFMA R19, R8, R28, R19 ;  /* 0x0000001c08137223 */ /* 0x000fe20000000013 */
[----:B------:R-:W-:Y:S01]  /*1d520*/  FFMA R23, R23, R31, R111 ;  /* 0x0000001f17177223 */ /* 0x000fe2000000006f */
[C---:B------:R-:W-:Y:S01]  /*1d530*/  FFMA R8, R9.reuse, R85, R16 ;  /* 0x0000005509087223 */ /* 0x040fe20000000010 */
[----:B------:R-:W5:Y:S01]  /*1d540*/  LDS.128 R12, [R80+0x180] ;  /* 0x00018000500c7984 */ /* 0x000f620000000c00 */
[C---:B------:R-:W-:Y:S01]  /*1d550*/  FFMA R113, R9.reuse, R77, R17 ;  /* 0x0000004d09717223 */ /* 0x040fe20000000011 */
[C---:B------:R-:W-:Y:S01]  /*1d560*/  FFMA R111, R9.reuse, R65, R18 ;  /* 0x00000041096f7223 */ /* 0x040fe20000000012 */
[----:B------:R-:W-:Y:S01]  /*1d570*/  FFMA R112, R9, R29, R19 ;  /* 0x0000001d09707223 */ /* 0x000fe20000000013 */
[C---:B------:R-:W-:Y:S01]  /*1d580*/  FFMA R8, R10.reuse, R86, R8 ;  /* 0x000000560a087223 */ /* 0x040fe20000000008 */
[----:B------:R-:W5:Y:S01]  /*1d590*/  LDS.128 R16, [R2.X4+UR4+0x380] ;  /* 0x0003800402107984 */ /* 0x000f620008004c00 */
        /* <DEDUP_REMOVED lines=19> */
[-C--:B------:R-:W-:Y:S01]  /*1d6d0*/  FFMA R11, R11, R31.reuse, R112 ;  /* 0x0000001f0b0b7223 */ /* 0x080fe20000000070 */
[C---:B------:R-:W-:Y:S01]  /*1d6e0*/  FFMA R31, R7.reuse, R31, R6 ;  /* 0x0000001f071f7223 */ /* 0x040fe20000000006 */
[C---:B------:R-:W-:Y:S01]  /*1d6f0*/  FFMA R30, R7.reuse, R67, R66 ;  /* 0x00000043071e7223 */ /* 0x040fe20000000042 */
[C---:B--2---:R-:W-:Y:S01]  /*1d700*/  FFMA R6, R24.reuse, R44, R99 ;  /* 0x0000002c18067223 */ /* 0x044fe20000000063 */
[C---:B------:R-:W-:Y:S01]  /*1d710*/  FFMA R28, R7.reuse, R87, R28 ;  /* 0x00000057071c7223 */ /* 0x040fe2000000001c */
[----:B------:R-:W-:Y:S01]  /*1d720*/  FFMA R29, R7, R79, R78 ;  /* 0x0000004f071d7223 */ /* 0x000fe2000000004e */
[----:B------:R-:W-:Y:S01]  /*1d730*/  LDS.128 R160, [R80+0x1d0] ;  /* 0x0001d00050a07984 */ /* 0x000fe20000000c00 */
[----:B----4-:R-:W-:Y:S01]  /*1d740*/  FFMA R4, R24, R32, R109 ;  /* 0x0000002018047223 */ /* 0x010fe2000000006d */
[----:B------:R-:W-:-:S02]  /*1d750*/  FFMA R67, R25, R45, R6 ;  /* 0x0000002d19437223 */ /* 0x000fc40000000006 */
[----:B------:R-:W-:Y:S01]  /*1d760*/  LDS.128 R164, [R80+0x3d0] ;  /* 0x0003d00050a47984 */ /* 0x000fe20000000c00 */
[C---:B-1----:R-:W-:Y:S01]  /*1d770*/  FFMA R98, R24.reuse, R72, R98 ;  /* 0x0000004818627223 */ /* 0x042fe20000000062 */
[C---:B------:R-:W-:Y:S02]  /*1d780*/  FFMA R77, R25.reuse, R33, R4 ;  /* 0x00000021194d7223 */ /* 0x040fe40000000004 */
[----:B------:R-:W1:Y:S01]  /*1d790*/  LDS.128 R4, [R2.X4+UR4+0x780] ;  /* 0x0007800402047984 */ /* 0x000e620008004c00 */
[----:B-----5:R-:W-:Y:S01]  /*1d7a0*/  FFMA R110, R24, R12, R110 ;  /* 0x0000000c186e7223 */ /* 0x020fe2000000006e */
[C---:B------:R-:W-:Y:S01]  /*1d7b0*/  FFMA R24, R26.reuse, R46, R67 ;  /* 0x0000002e1a187223 */ /* 0x040fe20000000043 */
[C---:B------:R-:W-:Y:S01]  /*1d7c0*/  FFMA R65, R25.reuse, R73, R98 ;  /* 0x0000004919417223 */ /* 0x040fe20000000062 */
[C---:B------:R-:W-:Y:S01]  /*1d7d0*/  FFMA R112, R26.reuse, R34, R77 ;  /* 0x000000221a707223 */ /* 0x040fe2000000004d */
        /* <DEDUP_REMOVED lines=35> */
[----:B-1----:R-:W-:Y:S01]  /*1da10*/  FFMA R90, R4, R32, R90 ;  /* 0x00000020045a7223 */ /* 0x002fe2000000005a */
        /* <DEDUP_REMOVED lines=30> */
[----:B------:R-:W-:Y:S01]  /*1dc00*/  FFMA R36, R26, R74, R37 ;  /* 0x0000004a1a247223 */ /* 0x000fe20000000025 */
[C---:B------:R-:W-:Y:S01]  /*1dc10*/  FFMA R39, R25.reuse, R45, R102 ;  /* 0x0000002d19277223 */ /* 0x040fe20000000066 */
[----:B------:R-:W-:Y:S01]  /*1dc20*/  FFMA R25, R25, R13, R114 ;  /* 0x0000000d19197223 */ /* 0x000fe20000000072 */
[----:B------:R-:W-:Y:S01]  /*1dc30*/  FFMA R85, R27, R35, R24 ;  /* 0x000000231b557223 */ /* 0x000fe20000000018 */
[C---:B---3--:R-:W-:Y:S01]  /*1dc40*/  FFMA R100, R16.reuse, R32, R100 ;  /* 0x0000002010647223 */ /* 0x048fe20000000064 */
[C---:B------:R-:W-:Y:S01]  /*1dc50*/  FFMA R24, R16.reuse, R72, R81 ;  /* 0x0000004810187223 */ /* 0x040fe20000000051 */
[C---:B------:R-:W-:Y:S01]  /*1dc60*/  FFMA R82, R16.reuse, R44, R82 ;  /* 0x0000002c10527223 */ /* 0x040fe20000000052 */
[----:B------:R-:W-:Y:S01]  /*1dc70*/  FFMA R16, R16, R12, R101 ;  /* 0x0000000c10107223 */ /* 0x000fe20000000065 */
[----:B------:R-:W-:Y:S01]  /*1dc80*/  FFMA R37, R17, R33, R100 ;  /* 0x0000002111257223 */ /* 0x000fe20000000064 */
[C---:B------:R-:W-:Y:S01]  /*1dc90*/  FFMA R84, R26.reuse, R46, R39 ;  /* 0x0000002e1a547223 */ /* 0x040fe20000000027 */
[----:B------:R-:W3:Y:S01]  /*1dca0*/  LDS.128 R100, [R2.X4+UR4+0x4180] ;  /* 0x0041800402647984 */ /* 0x000ee20008004c00 */
        /* <DEDUP_REMOVED lines=12> */
[----:B------:R-:W4:Y:S01]  /*1dd70*/  LDS.128 R64, [R2.X4+UR4+0x4380] ;  /* 0x0043800402407984 */ /* 0x000f220008004c00 */
        /* <DEDUP_REMOVED lines=40> */
[----:B------:R-:W2:Y:S01]  /*1e000*/  LDS.128 R68, [R2.X4+UR4+0x4780] ;  /* 0x0047800402447984 */ /* 0x000ea20008004c00 */
        /* <DEDUP_REMOVED lines=94> */
[----:B------:R-:W1:Y:S01]  /*1e5f0*/  LDS.128 R20, [R2.X4+UR4+0x190] ;  /* 0x0001900402147984 */ /* 0x000e620008004c00 */
[C---:B------:R-:W-:Y:S01]  /*1e600*/  FFMA R25, R27.reuse, R47, R25 ;  /* 0x0000002f1b197223 */ /* 0x040fe20000000019 */
[C---:B--2---:R-:W-:Y:S01]  /*1e610*/  FFMA R8, R16.reuse, R72, R8 ;  /* 0x0000004810087223 */ /* 0x044fe20000000008 */
[C---:B------:R-:W-:Y:S01]  /*1e620*/  FFMA R9, R16.reuse, R44, R9 ;  /* 0x0000002c10097223 */ /* 0x040fe20000000009 */
[----:B------:R-:W2:Y:S01]  /*1e630*/  LDS.128 R40, [R80+0x390] ;  /* 0x0003900050287984 */ /* 0x000ea20000000c00 */
[C---:B------:R-:W-:Y:S01]  /*1e640*/  FFMA R10, R16.reuse, R32, R10 ;  /* 0x00000020100a7223 */ /* 0x040fe2000000000a */
[----:B------:R-:W-:Y:S01]  /*1e650*/  FFMA R11, R16, R12, R11 ;  /* 0x0000000c100b7223 */ /* 0x000fe2000000000b */
        /* <DEDUP_REMOVED lines=28> */
[-C--:B------:R-:W-:Y:S01]  /*1e820*/  FFMA R18, R19, R35.reuse, R100 ;  /* 0x0000002313127223 */ /* 0x080fe20000000064 */
[----:B------:R-:W-:Y:S01]  /*1e830*/  FFMA R14, R7, R35, R34 ;  /* 0x00000023070e7223 */ /* 0x000fe20000000022 */
[----:B------:R-:W-:Y:S01]  /*1e840*/  FFMA R19, R19, R15, R101 ;  /* 0x0000000f13137223 */ /* 0x000fe20000000065 */
[C---:B------:R-:W-:Y:S01]  /*1e850*/  FFMA R12, R7.reuse, R75, R12 ;  /* 0x0000004b070c7223 */ /* 0x040fe2000000000c */
[C---:B------:R-:W-:Y:S01]  /*1e860*/  FFMA R13, R7.reuse, R47, R46 ;  /* 0x0000002f070d7223 */ /* 0x040fe2000000002e */
[C---:B-1----:R-:W-:Y:S01]  /*1e870*/  FFMA R4, R20.reuse, R48, R99 ;  /* 0x0000003014047223 */ /* 0x042fe20000000063 */
[----:B------:R-:W-:Y:S01]  /*1e880*/  FFMA R15, R7, R15, R6 ;  /* 0x0000000f070f7223 */ /* 0x000fe20000000006 */
[----:B------:R-:W-:Y:S01]  /*1e890*/  LDS.128 R72, [R2.X4+UR4+0x2590] ;  /* 0x0025900402487984 */ /* 0x000fe20008004c00 */
[----:B--2---:R-:W-:Y:S01]  /*1e8a0*/  FFMA R112, R20, R40, R112 ;  /* 0x0000002814707223 */ /* 0x004fe20000000070 */
[----:B------:R-:W-:-:S02]  /*1e8b0*/  FFMA R35, R21, R49, R4 ;  /* 0x0000003115237223 */ /* 0x000fc40000000004 */
[----:B------:R-:W-:Y:S01]  /*1e8c0*/  LDS.128 R116, [R2.X4+UR4+0x23f0] ;  /* 0x0023f00402747984 */ /* 0x000fe20008004c00 */
[C---:B----4-:R-:W-:Y:S01]  /*1e8d0*/  FFMA R98, R20.reuse, R52, R98 ;  /* 0x0000003414627223 */ /* 0x050fe20000000062 */
[C---:B------:R-:W-:Y:S02]  /*1e8e0*/  FFMA R45, R21.reuse, R41, R112 ;  /* 0x00000029152d7223 */ /* 0x040fe40000000070 */
[----:B------:R-:W1:Y:S01]  /*1e8f0*/  LDS.128 R4, [R2.X4+UR4+0x790] ;  /* 0x0007900402047984 */ /* 0x000e620008004c00 */
[----:B-----5:R-:W-:Y:S01]  /*1e900*/  FFMA R20, R20, R104, R113 ;  /* 0x0000006814147223 */ /* 0x020fe20000000071 */
[C---:B------:R-:W-:Y:S01]  /*1e910*/  FFMA R33, R21.reuse, R53, R98 ;  /* 0x0000003515217223 */ /* 0x040fe20000000062 */
[C---:B------:R-:W-:Y:S01]  /*1e920*/  FFMA R100, R22.reuse, R42, R45 ;  /* 0x0000002a16647223 */ /* 0x040fe2000000002d */
[----:B------:R-:W-:Y:S01]  /*1e930*/  LDS.128 R112, [R80+0x1a0] ;  /* 0x0001a00050707984 */ /* 0x000fe20000000c00 */
        /* <DEDUP_REMOVED lines=36> */
[----:B------:R-:W-:Y:S01]  /*1eb80*/  FFMA R93, R31, R43, R28 ;  /* 0x0000002b1f5d7223 */ /* 0x000fe2000000001c */
[----:B-1----:R-:W-:Y:S01]  /*1eb90*/  FFMA R28, R4, R40, R89 ;  /* 0x00000028041c7223 */ /* 0x002fe20000000059 */
[C---:B------:R-:W-:Y:S01]  /*1eba0*/  FFMA R92, R30.reuse, R50, R35 ;  /* 0x000000321e5c7223 */ /* 0x040fe20000000023 */
        /* <DEDUP_REMOVED lines=33> */
[----:B---3--:R-:W-:Y:S01]  /*1edc0*/  FFMA R20, R8, R40, R81 ;  /* 0x0000002808147223 */ /* 0x008fe20000000051 */
[----:B------:R-:W2:Y:S01]  /*1edd0*/  LDS.128 R28, [R2.X4+UR4+0x4190] ;  /* 0x00419004021c7984 */ /* 0x000ea20008004c00 */
        /* <DEDUP_REMOVED lines=134> */
[----:B------:R-:W-:Y:S01]  /*1f640*/  LDS.128 R56, [R80+0x5a0] ;  /* 0x0005a00050387984 */ /* 0x000fe20000000c00 */
        /* <DEDUP_REMOVED lines=18> */
[----:B------:R-:W4:Y:S01]  /*1f770*/  LDS.128 R24, [R80+0x3a0] ;  /* 0x0003a00050187984 */ /* 0x000f220000000c00 */
[C---:B------:R-:W-:Y:S01]  /*1f780*/  FFMA R62, R63.reuse, R43, R77 ;  /* 0x0000002b3f3e7223 */ /* 0x040fe2000000004d */
[C---:B--2---:R-:W-:Y:S01]  /*1f790*/  FFMA R16, R108.reuse, R52, R16 ;  /* 0x000000346c107223 */ /* 0x044fe20000000010 */
[C---:B------:R-:W-:Y:S01]  /*1f7a0*/  FFMA R17, R108.reuse, R48, R17 ;  /* 0x000000306c117223 */ /* 0x040fe20000000011 */
[----:B------:R-:W2:Y:S01]  /*1f7b0*/  LDS.128 R68, [R80+0x7a0] ;  /* 0x0007a00050447984 */ /* 0x000ea20000000c00 */
        /* <DEDUP_REMOVED lines=31> */
[C---:B-1----:R-:W-:Y:S01]  /*1f9b0*/  FFMA R8, R4.reuse, R56, R99 ;  /* 0x0000003804087223 */ /* 0x042fe20000000063 */
[C---:B------:R-:W-:Y:S01]  /*1f9c0*/  FFMA R77, R11.reuse, R51, R50 ;  /* 0x000000330b4d7223 */ /* 0x040fe20000000032 */
[----:B------:R-:W-:Y:S01]  /*1f9d0*/  FFMA R107, R11, R107, R10 ;  /* 0x0000006b0b6b7223 */ /* 0x000fe2000000000a */
[----:B------:R-:W-:Y:S01]  /*1f9e0*/  LDS.128 R120, [R2.X4+UR4+0x25f0] ;  /* 0x0025f00402787984 */ /* 0x000fe20008004c00 */
[----:B----4-:R-:W-:Y:S01]  /*1f9f0*/  FFMA R100, R4, R24, R100 ;  /* 0x0000001804647223 */ /* 0x010fe20000000064 */
[----:B------:R-:W-:-:S02]  /*1fa00*/  FFMA R43, R5, R57, R8 ;  /* 0x00000039052b7223 */ /* 0x000fc40000000008 */
[----:B------:R-:W1:Y:S01]  /*1fa10*/  LDS.128 R8, [R2.X4+UR4+0x7a0] ;  /* 0x0007a00402087984 */ /* 0x000e620008004c00 */
[C---:B--2---:R-:W-:Y:S01]  /*1fa20*/  FFMA R98, R4.reuse, R68, R98 ;  /* 0x0000004404627223 */ /* 0x044fe20000000062 */
[----:B------:R-:W-:Y:S01]  /*1fa30*/  FFMA R4, R4, R112, R101 ;  /* 0x0000007004047223 */ /* 0x000fe20000000065 */
[C---:B------:R-:W-:Y:S01]  /*1fa40*/  FFMA R49, R5.reuse, R25, R100 ;  /* 0x0000001905317223 */ /* 0x040fe20000000064 */
[----:B------:R-:W-:Y:S01]  /*1fa50*/  LDS.128 R124, [R2.X4+UR4+0x27f0] ;  /* 0x0027f004027c7984 */ /* 0x000fe20008004c00 */
[C---:B------:R-:W-:Y:S01]  /*1fa60*/  FFMA R41, R5.reuse, R69, R98 ;  /* 0x0000004505297223 */ /* 0x040fe20000000062 */
[----:B------:R-:W-:Y:S01]  /*1fa70*/  FFMA R5, R5, R113, R4 ;  /* 0x0000007105057223 */ /* 0x000fe20000000004 */
[C---:B------:R-:W-:Y:S01]  /*1fa80*/  FFMA R4, R6.reuse, R58, R43 ;  /* 0x0000003a06047223 */ /* 0x040fe2000000002b */
[C---:B------:R-:W-:Y:S01]  /*1fa90*/  FFMA R104, R6.reuse, R26, R49 ;  /* 0x0000001a06687223 */ /* 0x040fe20000000031 */
[----:B------:R-:W-:Y:S01]  /*1faa0*/  FFMA R102, R6, R70, R41 ;  /* 0x0000004606667223 */ /* 0x000fe20000000029 */
[C---:B-----5:R-:W-:Y:S01]  /*1fab0*/  FFMA R96, R16.reuse, R24, R96 ;  /* 0x0000001810607223 */ /* 0x060fe20000000060 */
[----:B------:R-:W-:Y:S01]  /*1fac0*/  FFMA R103, R7, R59, R4 ;  /* 0x0000003b07677223 */ /* 0x000fe20000000004 */
[C---:B------:R-:W-:Y:S01]  /*1fad0*/  FFMA R4, R16.reuse, R68, R0 ;  /* 0x0000004410047223 */ /* 0x040fe20000000000 */
        /* <DEDUP_REMOVED lines=46> */
[C---:B------:R-:W-:Y:S01]  /*1fdc0*/  FFMA R40, R10.reuse, R70, R41 ;  /* 0x000000460a287223 */ /* 0x040fe20000000029 */
[----:B------:R-:W1:Y:S01]  /*1fdd0*/  LDS.128 R12, [R2.X4+UR4+0x25a0] ;  /* 0x0025a004020c7984 */ /* 0x000e620008004c00 */
        /* <DEDUP_REMOVED lines=31> */
[----:B------:R-:W4:Y:S01]  /*1ffd0*/  LDS.128 R48, [R2.X4+UR4+0x43a0] ;  /* 0x0043a00402307984 */ /* 0x000f220008004c00 */
[----:B------:R-:W-:Y:S01]  /*1ffe0*/  FFMA R17, R17, R113, R82 ;  /* 0x0000007111117223 */ /* 0x000fe20000000052 */
[C---:B------:R-:W-:Y:S01]  /*1fff0*/  FFMA R84, R18.reuse, R58, R43 ;  /* 0x0000003a12547223 */ /* 0x040fe2000000002b */
        /* <DEDUP_REMOVED lines=33> */
[C---:B---3--:R-:W-:Y:S01]  /*20210*/  FFMA R28, R4.reuse, R68, R28 ;  /* 0x00000044041c7223 */ /* 0x048fe2000000001c */
[----:B------:R-:W-:Y:S01]  /*20220*/  FFMA R30, R4, R24, R30 ;  /* 0x00000018041e7223 */ /* 0x000fe2000000001e */
[----:B------:R-:W-:Y:S01]  /*20230*/  FFMA R55, R11, R27, R8 ;  /* 0x0000001b0b377223 */ /* 0x000fe20000000008 */
[C---:B------:R-:W-:Y:S01]  /*20240*/  FFMA R54, R10.reuse, R58, R15 ;  /* 0x0000003a0a367223 */ /* 0x040fe2000000000f */
        /* <DEDUP_REMOVED lines=11> */
[C---:B----4-:R-:W-:Y:S01]  /*20300*/  FFMA R32, R48.reuse, R68, R32 ;  /* 0x0000004430207223 */ /* 0x050fe20000000020 */
        /* <DEDUP_REMOVED lines=129> */
[C---:B-1----:R-:W-:Y:S01]  /*20b20*/  FFMA R102, R8.reuse, R64, R102 ;  /* 0x0000004008667223 */ /* 0x042fe20000000066 */
[C---:B------:R-:W-:Y:S01]  /*20b30*/  FFMA R77, R19.reuse, R59, R58 ;  /* 0x0000003b134d7223 */ /* 0x040fe2000000003a */
[----:B------:R-:W-:Y:S01]  /*20b40*/  FFMA R115, R19, R115, R18 ;  /* 0x0000007313737223 */ /* 0x000fe20000000012 */
[----:B------:R-:W-:Y:S01]  /*20b50*/  LDS.128 R128, [R2.X4+UR4+0x41f0] ;  /* 0x0041f00402807984 */ /* 0x000fe20008004c00 */
[----:B--2---:R-:W-:Y:S01]  /*20b60*/  FFMA R16, R8, R72, R103 ;  /* 0x0000004808107223 */ /* 0x004fe20000000067 */
[----:B------:R-:W-:-:S02]  /*20b70*/  FFMA R17, R9, R65, R102 ;  /* 0x0000004109117223 */ /* 0x000fc40000000066 */
[----:B------:R-:W-:Y:S01]  /*20b80*/  LDS.128 R136, [R2.X4+UR4+0x45f0] ;  /* 0x0045f00402887984 */ /* 0x000fe20008004c00 */
[----:B----4-:R-:W-:Y:S01]  /*20b90*/  FFMA R104, R8, R60, R104 ;  /* 0x0000003c08687223 */ /* 0x010fe20000000068 */
[C---:B------:R-:W-:Y:S01]  /*20ba0*/  FFMA R19, R9.reuse, R73, R16 ;  /* 0x0000004909137223 */ /* 0x040fe20000000010 */
[----:B------:R-:W-:Y:S01]  /*20bb0*/  FFMA R70, R10, R66, R17 ;  /* 0x000000420a467223 */ /* 0x000fe20000000011 */
[----:B------:R-:W-:Y:S01]  /*20bc0*/  LDS.128 R140, [R2.X4+UR4+0x47f0] ;  /* 0x0047f004028c7984 */ /* 0x000fe20008004c00 */
[----:B-----5:R-:W-:Y:S01]  /*20bd0*/  FFMA R8, R8, R12, R105 ;  /* 0x0000000c08087223 */ /* 0x020fe20000000069 */
[----:B------:R-:W-:Y:S01]  /*20be0*/  FFMA R57, R9, R61, R104 ;  /* 0x0000003d09397223 */ /* 0x000fe20000000068 */
[----:B------:R-:W-:Y:S01]  /*20bf0*/  FFMA R70, R11, R67, R70 ;  /* 0x000000430b467223 */ /* 0x000fe20000000046 */
[----:B------:R-:W-:Y:S01]  /*20c00*/  LDS.128 R144, [R2.X4+UR4+0x61f0] ;  /* 0x0061f00402907984 */ /* 0x000fe20008004c00 */
[----:B------:R-:W-:Y:S01]  /*20c10*/  FFMA R9, R9, R13, R8 ;  /* 0x0000000d09097223 */ /* 0x000fe20000000008 */
[----:B------:R-:W-:Y:S01]  /*20c20*/  FFMA R8, R10, R74, R19 ;  /* 0x0000004a0a087223 */ /* 0x000fe20000000013 */
[----:B------:R-:W-:Y:S01]  /*20c30*/  FFMA R100, R108, R60, R100 ;  /* 0x0000003c6c647223 */ /* 0x000fe20000000064 */
[----:B------:R-:W1:Y:S01]  /*20c40*/  LDS.128 R16, [R2.X4+UR4+0x21b0] ;  /* 0x0021b00402107984 */ /* 0x000e620008004c00 */
        /* <DEDUP_REMOVED lines=66> */
[----:B------:R-:W-:Y:S01]  /*21070*/  FFMA R100, R18, R74, R59 ;  /* 0x0000004a12647223 */ /* 0x000fe2000000003b */
[----:B--2---:R-:W-:Y:S01]  /*21080*/  FFMA R16, R8, R60, R85 ;  /* 0x0000003c08107223 */ /* 0x004fe20000000055 */
[----:B------:R-:W-:Y:S01]  /*21090*/  FFMA R102, R18, R14, R17 ;  /* 0x0000000e12667223 */ /* 0x000fe20000000011 */
[----:B------:R-:W2:Y:S01]  /*210a0*/  LDS.128 R88, [R2.X4+UR4+0x41b0] ;  /* 0x0041b00402587984 */ /* 0x000ea20008004c00 */
        /* <DEDUP_REMOVED lines=63> */
[----:B------:R-:W4:Y:S01]  /*214a0*/  LDS.128 R56, [R2.X4+UR4+0x61b0] ;  /* 0x0061b00402387984 */ /* 0x000f220008004c00 */
        /* <DEDUP_REMOVED lines=15> */
[C---:B-1----:R-:W-:Y:S01]  /*215a0*/  FFMA R40, R8.reuse, R64, R40 ;  /* 0x0000004008287223 */ /* 0x042fe20000000028 */
        /* <DEDUP_REMOVED lines=70> */
[----:B------:R-:W-:Y:S01]  /*21a10*/  FFMA R17, R42, R62, R17 ;  /* 0x0000003e2a117223 */ /* 0x000fe20000000011 */
[C---:B------:R-:W-:Y:S01]  /*21a20*/  FFMA R41, R43.reuse, R75, R41 ;  /* 0x0000004b2b297223 */ /* 0x040fe20000000029 */
[----:B------:R-:W4:Y:S01]  /*21a30*/  LDS.128 R44, [R80+0x3c0] ;  /* 0x0003c000502c7984 */ /* 0x000f220000000c00 */
[C---:B--2---:R-:W-:Y:S01]  /*21a40*/  FFMA R20, R28.reuse, R64, R20 ;  /* 0x000000401c147223 */ /* 0x044fe20000000014 */
[C---:B------:R-:W-:Y:S01]  /*21a50*/  FFMA R40, R43.reuse, R67, R40 ;  /* 0x000000432b287223 */ /* 0x040fe20000000028 */
[C---:B------:R-:W-:Y:S01]  /*21a60*/  FFMA R42, R43.reuse, R63, R17 ;  /* 0x0000003f2b2a7223 */ /* 0x040fe20000000011 */
[----:B------:R-:W2:Y:S01]  /*21a70*/  LDS.128 R48, [R80+0x7c0] ;  /* 0x0007c00050307984 */ /* 0x000ea20000000c00 */
[----:B------:R-:W-:Y:S01]  /*21a80*/  FFMA R43, R43, R15, R16 ;  /* 0x0000000f2b2b7223 */ /* 0x000fe20000000010 */
        /* <DEDUP_REMOVED lines=18> */
[----:B------:R-:W-:Y:S01]  /*21bb0*/  FFMA R77, R33, R73, R77 ;  /* 0x00000049214d7223 */ /* 0x000fe2000000004d */
        /* <DEDUP_REMOVED lines=15> */
[C---:B----4-:R-:W-:Y:S01]  /*21cb0*/  FFMA R112, R8.reuse, R44, R112 ;  /* 0x0000002c08707223 */ /* 0x050fe20000000070 */
[----:B------:R-:W-:Y:S01]  /*21cc0*/  FFMA R74, R35, R67, R66 ;  /* 0x00000043234a7223 */ /* 0x000fe20000000042 */
[C---:B------:R-:W-:Y:S01]  /*21cd0*/  FFMA R35, R9.reuse, R53, R12 ;  /* 0x0000003509237223 */ /* 0x040fe2000000000c */
[----:B------:R-:W-:Y:S01]  /*21ce0*/  LDS.128 R148, [R2.X4+UR4+0x63f0] ;  /* 0x0063f00402947984 */ /* 0x000fe20008004c00 */
[----:B--2---:R-:W-:Y:S01]  /*21cf0*/  FFMA R70, R8, R48, R70 ;  /* 0x0000003008467223 */ /* 0x004fe20000000046 */
[----:B------:R-:W-:-:S02]  /*21d00*/  FFMA R61, R9, R45, R112 ;  /* 0x0000002d093d7223 */ /* 0x000fc40000000070 */
[----:B------:R-:W1:Y:S01]  /*21d10*/  LDS.128 R12, [R2.X4+UR4+0x7c0] ;  /* 0x0007c004020c7984 */ /* 0x000e620008004c00 */
[----:B-----5:R-:W-:Y:S01]  /*21d20*/  FFMA R8, R8, R4, R113 ;  /* 0x0000000408087223 */ /* 0x020fe20000000071 */
[C---:B------:R-:W-:Y:S01]  /*21d30*/  FFMA R33, R9.reuse, R49, R70 ;  /* 0x0000003109217223 */ /* 0x040fe20000000046 */
[C---:B------:R-:W-:Y:S01]  /*21d40*/  FFMA R72, R10.reuse, R46, R61 ;  /* 0x0000002e0a487223 */ /* 0x040fe2000000003d */
[----:B------:R-:W-:Y:S01]  /*21d50*/  LDS.128 R112, [R2.X4+UR4+0x21f0] ;  /* 0x0021f00402707984 */ /* 0x000fe20008004c00 */
        /* <DEDUP_REMOVED lines=123> */
[----:B---3--:R-:W-:Y:S01]  /*22510*/  FFMA R38, R8, R44, R38 ;  /* 0x0000002c08267223 */ /* 0x008fe20000000026 */
[----:B------:R-:W-:Y:S01]  /*22520*/  FFMA R14, R14, R6, R13 ;  /* 0x000000060e0e7223 */ /* 0x000fe2000000000d */
[----:B------:R-:W2:Y:S01]  /*22530*/  LDS.128 R20, [R2.X4+UR4+0x47c0] ;  /* 0x0047c00402147984 */ /* 0x000ea20008004c00 */
        /* <DEDUP_REMOVED lines=16> */
[C---:B----4-:R-:W-:Y:S01]  /*22640*/  FFMA R10, R32.reuse, R48, R87 ;  /* 0x00000030200a7223 */ /* 0x050fe20000000057 */
        /* <DEDUP_REMOVED lines=69> */
[C---:B------:R-:W-:Y:S01]  /*22aa0*/  FFMA R18, R19.reuse, R47, R18 ;  /* 0x0000002f13127223 */ /* 0x040fe20000000012 */
[----:B------:R-:W-:Y:S01]  /*22ab0*/  FFMA R19, R19, R7, R78 ;  /* 0x0000000713137223 */ /* 0x000fe2000000004e */
        /* <DEDUP_REMOVED lines=54> */
[C---:B-1----:R-:W-:Y:S01]  /*22e20*/  FFMA R44, R40.reuse, R160, R73 ;  /* 0x000000a0282c7223 */ /* 0x042fe20000000049 */
[----:B------:R-:W1:Y:S01]  /*22e30*/  LDS.128 R4, [R2.X4+UR4+0x5d0] ;  /* 0x0005d00402047984 */ /* 0x000e620008004c00 */
[C---:B------:R-:W-:Y:S01]  /*22e40*/  FFMA R70, R40.reuse, R172, R70 ;  /* 0x000000ac28467223 */ /* 0x040fe20000000046 */
[C---:B------:R-:W-:Y:S01]  /*22e50*/  FFMA R72, R40.reuse, R164, R72 ;  /* 0x000000a428487223 */ /* 0x040fe20000000048 */
[-C--:B------:R-:W-:Y:S01]  /*22e60*/  FFMA R40, R40, R168.reuse, R71 ;  /* 0x000000a828287223 */ /* 0x080fe20000000047 */
        /* <DEDUP_REMOVED lines=12> */
[C---:B------:R-:W-:Y:S01]  /*22f30*/  FFMA R17, R212.reuse, R168, R17 ;  /* 0x000000a8d4117223 */ /* 0x040fe20000000011 */
[-C--:B------:R-:W-:Y:S01]  /*22f40*/  FFMA R16, R212, R172.reuse, R16 ;  /* 0x000000acd4107223 */ /* 0x080fe20000000010 */
        /* <DEDUP_REMOVED lines=17> */
[----:B------:R-:W-:Y:S01]  /*23060*/  STL [R1+0x8], R40 ;  /* 0x0000082801007387 */ /* 0x000fe20000100800 */
[C---:B------:R-:W-:Y:S01]  /*23070*/  FFMA R13, R216.reuse, R168, R13 ;  /* 0x000000a8d80d7223 */ /* 0x040fe2000000000d */
[----:B------:R-:W-:Y:S01]  /*23080*/  FFMA R216, R216, R172, R12 ;  /* 0x000000acd8d87223 */ /* 0x000fe2000000000c */
[-C--:B------:R-:W-:Y:S01]  /*23090*/  FFMA R12, R220, R160.reuse, R11 ;  /* 0x000000a0dc0c7223 */ /* 0x080fe2000000000b */
[----:B------:R2:W-:Y:S01]  /*230a0*/  STL [R1+0x4], R29 ;  /* 0x0000041d01007387 */ /* 0x0005e20000100800 */
[----:B-1----:R-:W-:Y:S01]  /*230b0*/  FFMA R30, R4, R160, R66 ;  /* 0x000000a0041e7223 */ /* 0x002fe20000000042 */
[C---:B------:R-:W-:Y:S01]  /*230c0*/  FFMA R11, R220.reuse, R164, R10 ;  /* 0x000000a4dc0b7223 */ /* 0x040fe2000000000a */
[C---:B------:R-:W-:Y:S01]  /*230d0*/  FFMA R10, R220.reuse, R168, R9 ;  /* 0x000000a8dc0a7223 */ /* 0x040fe20000000009 */
[----:B------:R1:W-:Y:S01]  /*230e0*/  STL [R1], R28 ;  /* 0x0000001c01007387 */ /* 0x0003e20000100800 */
[----:B------:R-:W-:Y:S01]  /*230f0*/  FFMA R9, R220, R172, R8 ;  /* 0x000000acdc097223 */ /* 0x000fe20000000008 */
[----:B------:R-:W-:Y:S01]  /*23100*/  FFMA R8, R224, R160, R59 ;  /* 0x000000a0e0087223 */ /* 0x000fe2000000003b */
[----:B------:R-:W-:Y:S01]  /*23110*/  FFMA R208, R208, R172, R20 ;  /* 0x000000acd0d07223 */ /* 0x000fe20000000014 */
[----:B------:R3:W-:Y:S01]  /*23120*/  STL [R1+0x14], R30 ;  /* 0x0000141e01007387 */ /* 0x0007e20000100800 */
[C---:B------:R-:W-:Y:S01]  /*23130*/  FFMA R232, R43.reuse, R175, R46 ;  /* 0x000000af2be87223 */ /* 0x040fe2000000002e */
[-C--:B--2---:R-:W-:Y:S01]  /*23140*/  FFMA R29, R4, R164.reuse, R65 ;  /* 0x000000a4041d7223 */ /* 0x084fe20000000041 */
[C---:B------:R-:W-:Y:S01]  /*23150*/  FFMA R234, R43.reuse, R171, R44 ;  /* 0x000000ab2bea7223 */ /* 0x040fe2000000002c */
[----:B------:R-:W-:Y:S01]  /*23160*/  FFMA R235, R43, R167, R42 ;  /* 0x000000a72beb7223 */ /* 0x000fe2000000002a */
[----:B------:R-:W-:Y:S01]  /*23170*/  FFMA R236, R176, R164, R236 ;  /* 0x000000a4b0ec7223 */ /* 0x000fe200000000ec */
[----:B-1----:R-:W-:Y:S01]  /*23180*/  FFMA R28, R4, R168, R64 ;  /* 0x000000a8041c7223 */ /* 0x002fe20000000040 */
[----:B------:R1:W-:Y:S01]  /*23190*/  STL [R1+0x10], R29 ;  /* 0x0000101d01007387 */ /* 0x0003e20000100800 */
[C---:B------:R-:W-:Y:S01]  /*231a0*/  FFMA R240, R180.reuse, R160, R240 ;  /* 0x000000a0b4f07223 */ /* 0x040fe200000000f0 */
[----:B------:R-:W-:Y:S01]  /*231b0*/  FFMA R239, R180, R164, R239 ;  /* 0x000000a4b4ef7223 */ /* 0x000fe200000000ef */
[-C--:B---3--:R-:W-:Y:S01]  /*231c0*/  FFMA R30, R200, R160.reuse, R35 ;  /* 0x000000a0c81e7223 */ /* 0x088fe20000000023 */
[----:B------:R2:W-:Y:S01]  /*231d0*/  STL [R1+0xc], R28 ;  /* 0x00000c1c01007387 */ /* 0x0005e20000100800 */
[C---:B------:R-:W-:Y:S01]  /*231e0*/  FFMA R243, R184.reuse, R160, R243 ;  /* 0x000000a0b8f37223 */ /* 0x040fe200000000f3 */
[----:B------:R-:W-:Y:S01]  /*231f0*/  FFMA R242, R184, R164, R242 ;  /* 0x000000a4b8f27223 */ /* 0x000fe200000000f2 */
[C---:B------:R-:W-:Y:S01]  /*23200*/  FFMA R246, R188.reuse, R160, R246 ;  /* 0x000000a0bcf67223 */ /* 0x040fe200000000f6 */
[----:B------:R-:W-:Y:S01]  /*23210*/  FFMA R245, R188, R164, R245 ;  /* 0x000000a4bcf57223 */ /* 0x000fe200000000f5 */
[----:B------:R-:W-:Y:S01]  /*23220*/  FFMA R249, R192, R160, R249 ;  /* 0x000000a0c0f97223 */ /* 0x000fe200000000f9 */
[-C--:B-1----:R-:W-:Y:S01]  /*23230*/  FFMA R29, R200, R164.reuse, R34 ;  /* 0x000000a4c81d7223 */ /* 0x082fe20000000022 */
[-C--:B------:R-:W-:Y:S01]  /*23240*/  FFMA R248, R192, R164.reuse, R248 ;  /* 0x000000a4c0f87223 */ /* 0x080fe200000000f8 */
[C---:B------:R-:W-:Y:S01]  /*23250*/  FFMA R251, R196.reuse, R164, R251 ;  /* 0x000000a4c4fb7223 */ /* 0x040fe200000000fb */
[----:B------:R-:W-:Y:S01]  /*23260*/  MOV R212, R235 ;  /* 0x000000eb00d47202 */ /* 0x000fe20000000f00 */
[----:B--2---:R-:W-:Y:S01]  /*23270*/  FFMA R28, R196, R160, R38 ;  /* 0x000000a0c41c7223 */ /* 0x004fe20000000026 */
[----:B------:R-:W-:Y:S01]  /*23280*/  MOV R220, R234 ;  /* 0x000000ea00dc7202 */ /* 0x000fe20000000f00 */
[----:B------:R-:W-:Y:S01]  /*23290*/  LDS.128 R68, [R80+0x1f0] ;  /* 0x0001f00050447984 */ /* 0x000fe20000000c00 */
[----:B------:R-:W-:Y:S01]  /*232a0*/  MOV R160, R232 ;  /* 0x000000e800a07202 */ /* 0x000fe20000000f00 */
[----:B------:R-:W-:Y:S01]  /*232b0*/  FFMA R238, R4, R172, R238 ;  /* 0x000000ac04ee7223 */ /* 0x000fe200000000ee */
[C---:B------:R-:W-:Y:S01]  /*232c0*/  FFMA R4, R176.reuse, R168, R63 ;  /* 0x000000a8b0047223 */ /* 0x040fe2000000003f */
[----:B------:R1:W-:Y:S01]  /*232d0*/  STL [R1+0x18], R28 ;  /* 0x0000181c01007387 */ /* 0x0003e20000100800 */
[----:B------:R-:W-:Y:S01]  /*232e0*/  FFMA R241, R176, R172, R241 ;  /* 0x000000acb0f17223 */ /* 0x000fe200000000f1 */
[C---:B------:R-:W-:Y:S01]  /*232f0*/  FFMA R176, R180.reuse, R168, R62 ;  /* 0x000000a8b4b07223 */ /* 0x040fe2000000003e */
[----:B------:R-:W-:Y:S01]  /*23300*/  FFMA R244, R180, R172, R244 ;  /* 0x000000acb4f47223 */ /* 0x000fe200000000f4 */
[----:B------:R-:W-:Y:S01]  /*23310*/  STL [R1+0x24], R30 ;  /* 0x0000241e01007387 */ /* 0x000fe20000100800 */
[C---:B------:R-:W-:Y:S01]  /*23320*/  FFMA R180, R184.reuse, R168, R61 ;  /* 0x000000a8b8b47223 */ /* 0x040fe2000000003d */
[----:B------:R-:W-:Y:S01]  /*23330*/  FFMA R247, R184, R172, R247 ;  /* 0x000000acb8f77223 */ /* 0x000fe200000000f7 */
[C---:B------:R-:W-:Y:S01]  /*23340*/  FFMA R184, R188.reuse, R168, R60 ;  /* 0x000000a8bcb87223 */ /* 0x040fe2000000003c */
[----:B------:R-:W-:Y:S01]  /*23350*/  STL [R1+0x20], R29 ;  /* 0x0000201d01007387 */ /* 0x000fe20000100800 */
[----:B------:R-:W-:Y:S01]  /*23360*/  FFMA R250, R188, R172, R250 ;  /* 0x000000acbcfa7223 */ /* 0x000fe200000000fa */
[-C--:B-1----:R-:W-:Y:S01]  /*23370*/  FFMA R28, R200, R168.reuse, R33 ;  /* 0x000000a8c81c7223 */ /* 0x082fe20000000021 */
[C---:B------:R-:W-:Y:S01]  /*23380*/  FFMA R188, R192.reuse, R168, R39 ;  /* 0x000000a8c0bc7223 */ /* 0x040fe20000000027 */
[----:B------:R-:W-:Y:S01]  /*23390*/  LDS.128 R72, [R80+0x7f0] ;  /* 0x0007f00050487984 */ /* 0x000fe20000000c00 */
[----:B------:R-:W-:Y:S01]  /*233a0*/  FFMA R252, R192, R172, R252 ;  /* 0x000000acc0fc7223 */ /* 0x000fe200000000fc */
[C---:B------:R-:W-:Y:S01]  /*233b0*/  FFMA R192, R196.reuse, R168, R37 ;  /* 0x000000a8c4c07223 */ /* 0x040fe20000000025 */
[----:B------:R-:W-:Y:S01]  /*233c0*/  FFMA R0, R31, R163, R0 ;  /* 0x000000a31f007223 */ /* 0x000fe20000000000 */
[----:B------:R-:W-:Y:S01]  /*233d0*/  STL [R1+0x1c], R28 ;  /* 0x00001c1c01007387 */ /* 0x000fe20000100800 */
[-C--:B------:R-:W-:Y:S01]  /*233e0*/  FFMA R196, R196, R172.reuse, R36 ;  /* 0x000000acc4c47223 */ /* 0x080fe20000000024 */
[-C--:B------:R-:W-:Y:S01]  /*233f0*/  FFMA R200, R200, R172.reuse, R32 ;  /* 0x000000acc8c87223 */ /* 0x080fe20000000020 */
[----:B------:R-:W-:Y:S01]  /*23400*/  FFMA R204, R204, R172, R24 ;  /* 0x000000accccc7223 */ /* 0x000fe20000000018 */
[----:B------:R-:W-:Y:S04]  /*23410*/  STL [R1+0x30], R27 ;  /* 0x0000301b01007387 */ /* 0x000fe80000100800 */
        /* <DEDUP_REMOVED lines=14> */
[----:B------:R1:W-:Y:S04]  /*23500*/  STL [R1+0x68], R10 ;  /* 0x0000680a01007387 */ /* 0x0003e80000100800 */
[----:B------:R2:W-:Y:S04]  /*23510*/  STL [R1+0x58], R9 ;  /* 0x0000580901007387 */ /* 0x0005e80000100800 */
[----:B------:R-:W3:Y:S01]  /*23520*/  LDS.128 R16, [R80+0x5e0] ;  /* 0x0005e00050107984 */ /* 0x000ee20000000c00 */
[----:B-1----:R-:W-:Y:S01]  /*23530*/  FFMA R10, R224, R164, R47 ;  /* 0x000000a4e00a7223 */ /* 0x002fe2000000002f */
[----:B------:R-:W-:-:S02]  /*23540*/  MOV R164, R233 ;  /* 0x000000e900a47202 */ /* 0x000fc40000000f00 */
[----:B------:R1:W-:Y:S01]  /*23550*/  STL [R1+0x78], R8 ;  /* 0x0000780801007387 */ /* 0x0003e20000100800 */
[----:B--2---:R-:W-:-:S03]  /*23560*/  FFMA R9, R224, R168, R55 ;  /* 0x000000a8e0097223 */ /* 0x004fc60000000037 */
[----:B------:R-:W-:Y:S04]  /*23570*/  STL [R1+0x70], R10 ;  /* 0x0000700a01007387 */ /* 0x000fe80000100800 */
[----:B------:R-:W-:Y:S01]  /*23580*/  STL [R1+0x64], R9 ;  /* 0x0000640901007387 */ /* 0x000fe20000100800 */
[----:B-1----:R-:W-:-:S03]  /*23590*/  FFMA R8, R224, R172, R51 ;  /* 0x000000ace0087223 */ /* 0x002fc60000000033 */
[----:B------:R-:W1:Y:S04]  /*235a0*/  LDS.128 R12, [R80+0x1e0] ;  /* 0x0001e000500c7984 */ /* 0x000e680000000c00 */
[----:B------:R-:W-:Y:S04]  /*235b0*/  STL [R1+0x50], R8 ;  /* 0x0000500801007387 */ /* 0x000fe80000100800 */
[----:B------:R-:W2:Y:S04]  /*235c0*/  LDS.128 R8, [R80+0x7e0] ;  /* 0x0007e00050087984 */ /* 0x000ea80000000c00 */
[----:B------:R-:W4:Y:S04]  /*235d0*/  LDS.128 R20, [R80+0x3e0] ;  /* 0x0003e00050147984 */ /* 0x000f280000000c00 */
[----:B------:R-:W-:Y:S04]  /*235e0*/  LDS.128 R76, [R80+0x3f0] ;  /* 0x0003f000504c7984 */ /* 0x000fe80000000c00 */
[----:B------:R-:W5:Y:S04]  /*235f0*/  LDS.128 R232, [R2.X4+UR4+0x1f0] ;  /* 0x0001f00402e87984 */ /* 0x000f680008004c00 */
[----:B------:R-:W5:Y:S01]  /*23600*/  LDS.128 R80, [R80+0x5f0] ;  /* 0x0005f00050507984 */ /* 0x000f620000000c00 */
[----:B---3--:R-:W-:-:S03]  /*23610*/  FFMA R168, R228, R16, R220 ;  /* 0x00000010e4a87223 */ /* 0x008fc600000000dc */
[----:B------:R3:W3:Y:S01]  /*23620*/  LDS.128 R24, [R2.X4+UR4+0x3e0] ;  /* 0x0003e00402187984 */ /* 0x0006e20008004c00 */
[----:B------:R-:W-:-:S03]  /*23630*/  FFMA R168, R229, R17, R168 ;  /* 0x00000011e5a87223 */ /* 0x000fc600000000a8 */
[----:B------:R1:W3:Y:S01]  /*23640*/  LDS.128 R28, [R2.X4+UR4+0x5e0] ;  /* 0x0005e004021c7984 */ /* 0x0002e20008004c00 */
[----:B------:R-:W-:-:S03]  /*23650*/  FFMA R168, R230, R18, R168 ;  /* 0x00000012e6a87223 */ /* 0x000fc600000000a8 */
[----:B------:R2:W3:Y:S01]  /*23660*/  LDS.128 R32, [R2.X4+UR4+0x7e0] ;  /* 0x0007e00402207984 */ /* 0x0004e20008004c00 */
[----:B------:R-:W-:-:S03]  /*23670*/  FFMA R168, R231, R19, R168 ;  /* 0x00000013e7a87223 */ /* 0x000fc600000000a8 */
[----:B------:R2:W3:Y:S01]  /*23680*/  LDS.128 R36, [R2.X4+UR4+0x21e0] ;  /* 0x0021e00402247984 */ /* 0x0004e20008004c00 */
[----:B-1----:R-:W-:-:S03]  /*23690*/  FFMA R164, R228, R12, R164 ;  /* 0x0000000ce4a47223 */ /* 0x002fc600000000a4 */
[----:B------:R1:W1:Y:S01]  /*236a0*/  LDS.128 R40, [R2.X4+UR4+0x23e0] ;  /* 0x0023e00402287984 */ /* 0x0002620008004c00 */
[----:B------:R-:W-:-:S03]  /*236b0*/  FFMA R164, R229, R13, R164 ;  /* 0x0000000de5a47223 */ /* 0x000fc600000000a4 */
[----:B------:R1:W1:Y:S01]  /*236c0*/  LDS.128 R44, [R2.X4+UR4+0x25e0] ;  /* 0x0025e004022c7984 */ /* 0x0002620008004c00 */
[----:B--2---:R-:W-:Y:S01]  /*236d0*/  FFMA R160, R228, R8, R160 ;  /* 0x00000008e4a07223 */ /* 0x004fe200000000a0 */
[----:B------:R-:W-:Y:S02]  /*236e0*/  FFMA R164, R230, R14, R164 ;  /* 0x0000000ee6a47223 */ /* 0x000fe400000000a4 */
[----:B------:R2:W1:Y:S01]  /*236f0*/  LDS.128 R48, [R2.X4+UR4+0x27e0] ;  /* 0x0027e00402307984 */ /* 0x0004620008004c00 */
[----:B----4-:R-:W-:Y:S01]  /*23700*/  FFMA R228, R228, R20, R212 ;  /* 0x00000014e4e47223 */ /* 0x010fe200000000d4 */
[----:B------:R-:W-:Y:S01]  /*23710*/  FFMA R160, R229, R9, R160 ;  /* 0x00000009e5a07223 */ /* 0x000fe200000000a0 */
[----:B------:R-:W-:Y:S01]  /*23720*/  FFMA R164, R231, R15, R164 ;  /* 0x0000000fe7a47223 */ /* 0x000fe200000000a4 */
[----:B------:R2:W4:Y:S01]  /*23730*/  LDS.128 R52, [R2.X4+UR4+0x41e0] ;  /* 0x0041e00402347984 */ /* 0x0005220008004c00 */
[----:B------:R-:W-:Y:S01]  /*23740*/  FFMA R228, R229, R21, R228 ;  /* 0x00000015e5e47223 */ /* 0x000fe200000000e4 */
[----:B------:R-:W-:-:S02]  /*23750*/  FFMA R160, R230, R10, R160 ;  /* 0x0000000ae6a07223 */ /* 0x000fc400000000a0 */
[----:B------:R2:W1:Y:S01]  /*23760*/  LDS.128 R56, [R2.X4+UR4+0x43e0] ;  /* 0x0043e00402387984 */ /* 0x0004620008004c00 */
[----:B------:R-:W-:Y:S01]  /*23770*/  FFMA R228, R230, R22, R228 ;  /* 0x00000016e6e47223 */ /* 0x000fe200000000e4 */
[C---:B------:R-:W-:Y:S01]  /*23780*/  FFMA R160, R231.reuse, R11, R160 ;  /* 0x0000000be7a07223 */ /* 0x040fe200000000a0 */
[C---:B-----5:R-:W-:Y:S01]  /*23790*/  FFMA R164, R232.reuse, R68, R164 ;  /* 0x00000044e8a47223 */ /* 0x060fe200000000a4 */
[----:B------:R2:W1:Y:S01]  /*237a0*/  LDS.128 R60, [R2.X4+UR4+0x45e0] ;  /* 0x0045e004023c7984 */ /* 0x0004620008004c00 */
[----:B------:R-:W-:Y:S01]  /*237b0*/  FFMA R228, R231, R23, R228 ;  /* 0x00000017e7e47223 */ /* 0x000fe200000000e4 */
[C---:B------:R-:W-:Y:S01]  /*237c0*/  FFMA R160, R232.reuse, R72, R160 ;  /* 0x00000048e8a07223 */ /* 0x040fe200000000a0 */
[C---:B------:R-:W-:Y:S01]  /*237d0*/  FFMA R168, R232.reuse, R80, R168 ;  /* 0x00000050e8a87223 */ /* 0x040fe200000000a8 */
[----:B------:R2:W1:Y:S01]  /*237e0*/  LDS.128 R64, [R2.X4+UR4+0x47e0] ;  /* 0x0047e00402407984 */ /* 0x0004620008004c00 */
[----:B------:R-:W-:Y:S01]  /*237f0*/  FFMA R228, R232, R76, R228 ;  /* 0x0000004ce8e47223 */ /* 0x000fe200000000e4 */
[C---:B------:R-:W-:Y:S01]  /*23800*/  FFMA R160, R233.reuse, R73, R160 ;  /* 0x00000049e9a07223 */ /* 0x040fe200000000a0 */
[C---:B------:R-:W-:Y:S01]  /*23810*/  FFMA R164, R233.reuse, R69, R164 ;  /* 0x00000045e9a47223 */ /* 0x040fe200000000a4 */
[----:B------:R2:W1:Y:S01]  /*23820*/  LDS.128 R84, [R2.X4+UR4+0x61e0] ;  /* 0x0061e00402547984 */ /* 0x0004620008004c00 */
[C---:B------:R-:W-:Y:S01]  /*23830*/  FFMA R229, R233.reuse, R77, R228 ;  /* 0x0000004de9e57223 */ /* 0x040fe200000000e4 */
[----:B------:R-:W-:Y:S01]  /*23840*/  FFMA R168, R233, R81, R168 ;  /* 0x00000051e9a87223 */ /* 0x000fe200000000a8 */
[C---:B------:R-:W-:Y:S01]  /*23850*/  FFMA R228, R234.reuse, R70, R164 ;  /* 0x00000046eae47223 */ /* 0x040fe200000000a4 */
[----:B------:R2:W1:Y:S01]  /*23860*/  LDS.128 R88, [R2.X4+UR4+0x63e0] ;  /* 0x0063e00402587984 */ /* 0x0004620008004c00 */
[C---:B------:R-:W-:Y:S01]  /*23870*/  FFMA R229, R234.reuse, R78, R229 ;  /* 0x0000004eeae57223 */ /* 0x040fe200000000e5 */
[C---:B------:R-:W-:Y:S01]  /*23880*/  FFMA R230, R234.reuse, R82, R168 ;  /* 0x00000052eae67223 */ /* 0x040fe200000000a8 */
[----:B------:R-:W-:Y:S01]  /*23890*/  FFMA R231, R234, R74, R160 ;  /* 0x0000004aeae77223 */ /* 0x000fe200000000a0 */
[----:B------:R2:W1:Y:S04]  /*238a0*/  LDS.128 R92, [R2.X4+UR4+0x65e0] ;  /* 0x0065e004025c7984 */ /* 0x0004680008004c00 */
[----:B------:R2:W1:Y:S04]  /*238b0*/  LDS.128 R96, [R2.X4+UR4+0x67e0] ;  /* 0x0067e00402607984 */ /* 0x0004680008004c00 */
[----:B------:R2:W1:Y:S04]  /*238c0*/  LDS.128 R100, [R2.X4+UR4+0x3f0] ;  /* 0x0003f00402647984 */ /* 0x0004680008004c00 */
[----:B------:R2:W1:Y:S04]  /*238d0*/  LDS.128 R104, [R2.X4+UR4+0x5f0] ;  /* 0x0005f00402687984 */ /* 0x0004680008004c00 */
[----:B------:R2:W1:Y:S04]  /*238e0*/  LDS.128 R108, [R2.X4+UR4+0x7f0] ;  /* 0x0007f004026c7984 */ /* 0x0004680008004c00 */
[----:B------:R2:W1:Y:S04]  /*238f0*/  LDS.128 R152, [R2.X4+UR4+0x65f0] ;  /* 0x0065f00402987984 */ /* 0x0004680008004c00 */
[----:B------:R2:W1:Y:S04]  /*23900*/  LDS.128 R156, [R2.X4+UR4+0x67f0] ;  /* 0x0067f004029c7984 */ /* 0x0004680008004c00 */
[----:B------:R-:W5:Y:S04]  /*23910*/  S2R R172, SR_TID.X ;  /* 0x0000000000ac7919 */ /* 0x000f680000002100 */
[----:B------:R-:W2:Y:S01]  /*23920*/  S2R R220, SR_TID.X ;  /* 0x0000000000dc7919 */ /* 0x000ea20000002100 */
[----:B-----5:R-:W-:-:S02]  /*23930*/  SHF.R.U32.HI R172, RZ, 0x5, R172 ;  /* 0x00000005ffac7819 */ /* 0x020fc400000116ac */
[----:B--2---:R-:W-:Y:S02]  /*23940*/  SHF.L.U32 R220, R220, 0x2, RZ ;  /* 0x00000002dcdc7819 */ /* 0x004fe400000006ff */
[----:B------:R-:W-:Y:S02]  /*23950*/  SGXT.U32 R212, R172, 0x2 ;  /* 0x00000002acd4781a */ /* 0x000fe40000000000 */
[----:B------:R-:W-:-:S04]  /*23960*/  LOP3.LUT R220, R220, 0x7c, RZ, 0xc0, !PT ;  /* 0x0000007cdcdc7812 */ /* 0x000fc800078ec0ff */
[----:B------:R-:W-:-:S02]  /*23970*/  LEA R172, R212, R220, 0x7 ;  /* 0x000000dcd4ac7211 */ /* 0x000fc400078e38ff */
[----:B-1-34-:R-:W2:Y:S04]  /*23980*/  LDL.LU R220, [R1] ;  /* 0x0000000001dc7983 */ /* 0x01aea80000300800 */
[----:B------:R-:W3:Y:S01]  /*23990*/  LDL.LU R212, [R1+0x4] ;  /* 0x0000040001d47983 */ /* 0x000ee20000300800 */
[----:B------:R-:W-:Y:S01]  /*239a0*/  SHF.L.U32 R160, R172, 0x2, RZ ;  /* 0x00000002aca07819 */ /* 0x000fe200000006ff */
[C---:B------:R-:W-:Y:S01]  /*239b0*/  FFMA R0, R24.reuse, R12, R0 ;  /* 0x0000000c18007223 */ /* 0x040fe20000000000 */
[----:B------:R-:W-:Y:S01]  /*239c0*/  ULDC.64 UR10, c[0x0][0x118] ;  /* 0x00004600000a7ab9 */ /* 0x000fe20000000a00 */
[C---:B--2---:R-:W-:Y:S01]  /*239d0*/  FFMA R164, R24.reuse, R20, R220 ;  /* 0x0000001418a47223 */ /* 0x044fe200000000dc */
[----:B---3--:R-:W-:-:S02]  /*239e0*/  FFMA R168, R24, R16, R212 ;  /* 0x0000001018a87223 */ /* 0x008fc400000000d4 */
[----:B------:R-:W2:Y:S04]  /*239f0*/  LDL.LU R212, [R1+0x18] ;  /* 0x0000180001d47983 */ /* 0x000ea80000300800 */
[----:B------:R-:W3:Y:S04]  /*23a00*/  LDL.LU R233, [R1+0x8] ;  /* 0x0000080001e97983 */ /* 0x000ee80000300800 */
[----:B------:R-:W4:Y:S04]  /*23a10*/  LDL.LU R232, [R1+0xc] ;  /* 0x00000c0001e87983 */ /* 0x000f280000300800 */
[----:B------:R-:W5:Y:S04]  /*23a20*/  LDL.LU R224, [R1+0x10] ;  /* 0x0000100001e07983 */ /* 0x000f680000300800 */
[----:B------:R-:W5:Y:S01]  /*23a30*/  LDL.LU R220, [R1+0x14] ;  /* 0x0000140001dc7983 */ /* 0x000f620000300800 */
[----:B------:R-:W-:-:S03]  /*23a40*/  FFMA R238, R5, R173, R238 ;  /* 0x000000ad05ee7223 */ /* 0x000fc600000000ee */
[----:B------:R-:W-:Y:S04]  /*23a50*/  STL [R1+0x2d8], R131 ;  /* 0x0002d88301007387 */ /* 0x000fe80000100800 */
[----:B------:R-:W-:Y:S04]  /*23a60*/  STL [R1+0x2d4], R135 ;  /* 0x0002d48701007387 */ /* 0x000fe80000100800 */
[----:B------:R-:W-:Y:S04]  /*23a70*/  STL [R1+0x2d0], R139 ;  /* 0x0002d08b01007387 */ /* 0x000fe80000100800 */
[----:B------:R-:W-:Y:S04]  /*23a80*/  STL [R1+0x2cc], R143 ;  /* 0x0002cc8f01007387 */ /* 0x000fe80000100800 */
[----:B------:R-:W-:Y:S04]  /*23a90*/  STL [R1+0x2c8], R147 ;  /* 0x0002c89301007387 */ /* 0x000fe80000100800 */
[----:B------:R-:W-:Y:S04]  /*23aa0*/  STL [R1+0x2c4], R151 ;  /* 0x0002c49701007387 */ /* 0x000fe80000100800 */
[----:B------:R1:W-:Y:S04]  /*23ab0*/  STL [R1+0x2c0], R155 ;  /* 0x0002c09b01007387 */ /* 0x0003e80000100800 */
[----:B------:R1:W-:Y:S02]  /*23ac0*/  STL [R1+0x2bc], R159 ;  /* 0x0002bc9f01007387 */ /* 0x0003e40000100800 */
[C---:B-1----:R-:W-:Y:S01]  /*23ad0*/  FFMA R155, R25.reuse, R21, R164 ;  /* 0x00000015199b7223 */ /* 0x042fe200000000a4 */
[----:B------:R-:W-:-:S02]  /*23ae0*/  FFMA R159, R25, R17, R168 ;  /* 0x00000011199f7223 */ /* 0x000fc400000000a8 */
[----:B------:R-:W5:Y:S04]  /*23af0*/  LDL.LU R168, [R1+0x1c] ;  /* 0x00001c0001a87983 */ /* 0x000f680000300800 */
[----:B------:R-:W5:Y:S04]  /*23b00*/  LDL.LU R164, [R1+0x20] ;  /* 0x0000200001a47983 */ /* 0x000f680000300800 */
[----:B------:R-:W5:Y:S01]  /*23b10*/  LDL.LU R172, [R1+0x2c] ;  /* 0x00002c0001ac7983 */ /* 0x000f620000300800 */
        /* <DEDUP_REMOVED lines=23> */
[----:B------:R-:W-:Y:S01]  /*23c90*/  FFMA R251, R197, R165, R251 ;  /* 0x000000a5c5fb7223 */ /* 0x000fe200000000fb */
[----:B------:R-:W-:Y:S01]  /*23ca0*/  IADD3 R3, R3, 0x1, RZ ;  /* 0x0000000103037810 */ /* 0x000fe20007ffe0ff */
[----:B------:R-:W-:Y:S06]  /*23cb0*/  BAR.SYNC 0x0 ;  /* 0x0000000000007b1d */ /* 0x000fec0000000000 */
[----:B--2---:R-:W-:-:S02]  /*23cc0*/  MOV R131, R212 ;  /* 0x000000d400837202 */ /* 0x004fc40000000f00 */
[----:B------:R-:W2:Y:S01]  /*23cd0*/  LDL.LU R212, [R1+0x40] ;  /* 0x0000400001d47983 */ /* 0x000ea20000300800 */
[----:B---3--:R-:W-:-:S04]  /*23ce0*/  FFMA R24, R24, R8, R233 ;  /* 0x0000000818187223 */ /* 0x008fc800000000e9 */
[C---:B------:R-:W-:Y:S01]  /*23cf0*/  FFMA R2, R25.reuse, R9, R24 ;  /* 0x0000000919027223 */ /* 0x040fe20000000018 */
[----:B------:R-:W-:Y:S01]  /*23d00*/  FFMA R25, R25, R13, R0 ;  /* 0x0000000d19197223 */ /* 0x000fe20000000000 */
[C---:B----4-:R-:W-:Y:S01]  /*23d10*/  FFMA R0, R5.reuse, R169, R232 ;  /* 0x000000a905007223 */ /* 0x050fe200000000e8 */
[C---:B-----5:R-:W-:Y:S02]  /*23d20*/  FFMA R24, R5.reuse, R165, R224 ;  /* 0x000000a505187223 */ /* 0x060fe400000000e0 */
[----:B------:R-:W3:Y:S01]  /*23d30*/  LDL.LU R224, [R1+0x48] ;  /* 0x0000480001e07983 */ /* 0x000ee20000300800 */
[----:B------:R-:W-:-:S03]  /*23d40*/  FFMA R5, R5, R161, R220 ;  /* 0x000000a105057223 */ /* 0x000fc600000000dc */
[----:B------:R-:W4:Y:S04]  /*23d50*/  LDL.LU R220, [R1+0x4c] ;  /* 0x00004c0001dc7983 */ /* 0x000f280000300800 */
[----:B------:R-:W5:Y:S04]  /*23d60*/  LDL.LU R234, [R1+0x60] ;  /* 0x0000600001ea7983 */ /* 0x000f680000300800 */
[----:B------:R-:W2:Y:S04]  /*23d70*/  LDL.LU R233, [R1+0x58] ;  /* 0x0000580001e97983 */ /* 0x000ea80000300800 */
[----:B------:R-:W2:Y:S04]  /*23d80*/  LDL.LU R232, [R1+0x68] ;  /* 0x0000680001e87983 */ /* 0x000ea80000300800 */
[----:B------:R-:W2:Y:S04]  /*23d90*/  LDL.LU R135, [R1+0x74] ;  /* 0x0000740001877983 */ /* 0x000ea80000300800 */
[----:B------:R-:W2:Y:S04]  /*23da0*/  LDL.LU R139, [R1+0x50] ;  /* 0x00005000018b7983 */ /* 0x000ea80000300800 */
[----:B------:R-:W2:Y:S04]  /*23db0*/  LDL.LU R143, [R1+0x64] ;  /* 0x00006400018f7983 */ /* 0x000ea80000300800 */
[----:B------:R-:W2:Y:S04]  /*23dc0*/  LDL.LU R147, [R1+0x70] ;  /* 0x0000700001937983 */ /* 0x000ea80000300800 */
[----:B------:R-:W2:Y:S04]  /*23dd0*/  LDL.LU R151, [R1+0x78] ;  /* 0x0000780001977983 */ /* 0x000ea80000300800 */
[----:B------:R-:W2:Y:S04]  /*23de0*/  LDL.LU R177, [R1+0x28] ;  /* 0x0000280001b17983 */ /* 0x000ea80000300800 */
[----:B------:R-:W3:Y:S04]  /*23df0*/  LDL.LU R181, [R1+0x24] ;  /* 0x0000240001b57983 */ /* 0x000ee80000300800 */
[----:B------:R-:W4:Y:S04]  /*23e00*/  LDL.LU R185, [R1+0x3c] ;  /* 0x00003c0001b97983 */ /* 0x000f280000300800 */
[----:B------:R-:W4:Y:S04]  /*23e10*/  LDL.LU R189, [R1+0x34] ;  /* 0x0000340001bd7983 */ /* 0x000f280000300800 */
[----:B------:R-:W4:Y:S01]  /*23e20*/  LDL.LU R193, [R1+0x30] ;  /* 0x0000300001c17983 */ /* 0x000f220000300800 */
[C---:B------:R-:W-:Y:S01]  /*23e30*/  FFMA R168, R201.reuse, R169, R168 ;  /* 0x000000a9c9a87223 */ /* 0x040fe200000000a8 */
[----:B------:R-:W-:Y:S01]  /*23e40*/  FFMA R164, R201, R165, R164 ;  /* 0x000000a5c9a47223 */ /* 0x000fe200000000a4 */
[----:B------:R-:W-:Y:S01]  /*23e50*/  FFMA R197, R197, R161, R131 ;  /* 0x000000a1c5c57223 */ /* 0x000fe20000000083 */
[C---:B------:R-:W-:Y:S01]  /*23e60*/  FFMA R172, R205.reuse, R165, R172 ;  /* 0x000000a5cdac7223 */ /* 0x040fe200000000ac */
[----:B------:R-:W5:Y:S01]  /*23e70*/  LDL.LU R131, [R1+0x2d8] ;  /* 0x0002d80001837983 */ /* 0x000f620000300800 */
[----:B--2---:R-:W-:Y:S01]  /*23e80*/  FFMA R177, R205, R169, R177 ;  /* 0x000000a9cdb17223 */ /* 0x004fe200000000b1 */
[----:B---3--:R-:W-:Y:S01]  /*23e90*/  FFMA R201, R201, R161, R181 ;  /* 0x000000a1c9c97223 */ /* 0x008fe200000000b5 */
[----:B------:R-:W-:-:S02]  /*23ea0*/  FFMA R181, R205, R173, R204 ;  /* 0x000000adcdb57223 */ /* 0x000fc400000000cc */
[----:B------:R-:W2:Y:S01]  /*23eb0*/  LDL.LU R204, [R1+0x44] ;  /* 0x0000440001cc7983 */ /* 0x000ea20000300800 */
[----:B----4-:R-:W-:Y:S01]  /*23ec0*/  FFMA R205, R205, R161, R193 ;  /* 0x000000a1cdcd7223 */ /* 0x010fe200000000c1 */
[C---:B------:R-:W-:Y:S02]  /*23ed0*/  FFMA R193, R209.reuse, R173, R208 ;  /* 0x000000add1c17223 */ /* 0x040fe400000000d0 */
[----:B------:R-:W3:Y:S01]  /*23ee0*/  LDL.LU R208, [R1+0x38] ;  /* 0x0000380001d07983 */ /* 0x000ee20000300800 */
[C---:B------:R-:W-:Y:S01]  /*23ef0*/  FFMA R189, R209.reuse, R169, R189 ;  /* 0x000000a9d1bd7223 */ /* 0x040fe200000000bd */
[C---:B------:R-:W-:Y:S01]  /*23f00*/  FFMA R185, R209.reuse, R165, R185 ;  /* 0x000000a5d1b97223 */ /* 0x040fe200000000b9 */
[----:B------:R-:W-:Y:S01]  /*23f10*/  FFMA R212, R209, R161, R212 ;  /* 0x000000a1d1d47223 */ /* 0x000fe200000000d4 */
[C---:B---3--:R-:W-:Y:S01]  /*23f20*/  FFMA R209, R213.reuse, R173, R208 ;  /* 0x000000add5d17223 */ /* 0x048fe200000000d0 */
[C---:B--2---:R-:W-:Y:S01]  /*23f30*/  FFMA R208, R213.reuse, R169, R204 ;  /* 0x000000a9d5d07223 */ /* 0x044fe200000000cc */
[C---:B------:R-:W-:Y:S01]  /*23f40*/  FFMA R204, R213.reuse, R165, R224 ;  /* 0x000000a5d5cc7223 */ /* 0x040fe200000000e0 */
[----:B------:R-:W-:Y:S01]  /*23f50*/  FFMA R224, R213, R161, R220 ;  /* 0x000000a1d5e07223 */ /* 0x000fe200000000dc */
[C---:B------:R-:W-:Y:S01]  /*23f60*/  FFMA R220, R217.reuse, R173, R216 ;  /* 0x000000add9dc7223 */ /* 0x040fe200000000d8 */
[----:B------:R-:W2:Y:S04]  /*23f70*/  LDL.LU R213, [R1+0x5c] ;  /* 0x00005c0001d57983 */ /* 0x000ea80000300800 */
[----:B------:R-:W3:Y:S01]  /*23f80*/  LDL.LU R216, [R1+0x54] ;  /* 0x0000540001d87983 */ /* 0x000ee20000300800 */
[C---:B-----5:R-:W-:Y:S01]  /*23f90*/  FFMA R234, R217.reuse, R161, R234 ;  /* 0x000000a1d9ea7223 */ /* 0x060fe200000000ea */
[C---:B--2---:R-:W-:Y:S01]  /*23fa0*/  FFMA R213, R217.reuse, R165, R213 ;  /* 0x000000a5d9d57223 */ /* 0x044fe200000000d5 */
[----:B---3--:R-:W-:-:S02]  /*23fb0*/  FFMA R216, R217, R169, R216 ;  /* 0x000000a9d9d87223 */ /* 0x008fc400000000d8 */
[----:B------:R-:W2:Y:S01]  /*23fc0*/  LDL.LU R217, [R1+0x6c] ;  /* 0x00006c0001d97983 */ /* 0x000ea20000300800 */
        /* <DEDUP_REMOVED lines=8> */
[-C--:B------:R-:W-:Y:S01]  /*24050*/  FFMA R236, R178, R166.reuse, R236 ;  /* 0x000000a6b2ec7223 */ /* 0x080fe200000000ec */
        /* <DEDUP_REMOVED lines=27> */
[-C--:B--2---:R-:W-:Y:S01]  /*24210*/  FFMA R217, R221, R165.reuse, R217 ;  /* 0x000000a5ddd97223 */ /* 0x084fe200000000d9 */
[----:B------:R-:W-:Y:S01]  /*24220*/  FFMA R165, R225, R165, R147 ;  /* 0x000000a5e1a57223 */ /* 0x000fe20000000093 */
[----:B------:R-:W-:-:S02]  /*24230*/  FFMA R221, R221, R161, R135 ;  /* 0x000000a1dddd7223 */ /* 0x000fc40000000087 */
[----:B------:R-:W2:Y:S01]  /*24240*/  LDL.LU R135, [R1+0x2d4] ;  /* 0x0002d40001877983 */ /* 0x000ea20000300800 */
[-C--:B------:R-:W-:Y:S01]  /*24250*/  FFMA R217, R222, R166.reuse, R217 ;  /* 0x000000a6ded97223 */ /* 0x080fe200000000d9 */
[----:B------:R-:W-:Y:S02]  /*24260*/  FFMA R165, R226, R166, R165 ;  /* 0x000000a6e2a57223 */ /* 0x000fe400000000a5 */
[----:B------:R-:W3:Y:S01]  /*24270*/  LDL.LU R139, [R1+0x2d0] ;  /* 0x0002d000018b7983 */ /* 0x000ee20000300800 */
[----:B------:R-:W-:-:S03]  /*24280*/  FFMA R161, R225, R161, R151 ;  /* 0x000000a1e1a17223 */ /* 0x000fc60000000097 */
[----:B------:R-:W4:Y:S01]  /*24290*/  LDL.LU R143, [R1+0x2cc] ;  /* 0x0002cc00018f7983 */ /* 0x000f220000300800 */
[----:B------:R-:W-:-:S03]  /*242a0*/  FFMA R217, R223, R167, R217 ;  /* 0x000000a7dfd97223 */ /* 0x000fc600000000d9 */
[----:B------:R-:W5:Y:S01]  /*242b0*/  LDL.LU R147, [R1+0x2c8] ;  /* 0x0002c80001937983 */ /* 0x000f620000300800 */
[----:B------:R-:W-:-:S03]  /*242c0*/  FFMA R165, R227, R167, R165 ;  /* 0x000000a7e3a57223 */ /* 0x000fc600000000a5 */
[----:B------:R-:W2:Y:S04]  /*242d0*/  LDL.LU R151, [R1+0x2c4] ;  /* 0x0002c40001977983 */ /* 0x000ea80000300800 */
[----:B------:R-:W2:Y:S04]  /*242e0*/  LDL.LU R155, [R1+0x2c0] ;  /* 0x0002c000019b7983 */ /* 0x000ea80000300800 */
[----:B------:R-:W2:Y:S04]  /*242f0*/  LDL.LU R159, [R1+0x2bc] ;  /* 0x0002bc00019f7983 */ /* 0x000ea80000300800 */
[----:B------:R-:W2:Y:S01]  /*24300*/  LDL.64 R166, [R1+0x1f8] ;  /* 0x0001f80001a67983 */ /* 0x000ea20000100a00 */
        /* <DEDUP_REMOVED lines=33> */
[----:B------:R-:W-:-:S02]  /*24520*/  FFMA R208, R84, R16, R208 ;  /* 0x0000001054d07223 */ /* 0x000fc400000000d0 */
[----:B------:R-:W3:Y:S01]  /*24530*/  LDL R84, [R1+0x234] ;  /* 0x0002340001547983 */ /* 0x000ee20000100800 */
[----:B--2---:R-:W-:-:S04]  /*24540*/  IADD3 R162, P1, R166, UR6, RZ ;  /* 0x00000006a6a27c10 */ /* 0x004fc8000ff3e0ff */
[----:B------:R-:W-:Y:S02]  /*24550*/  IADD3.X R163, R167, UR7, RZ, P1, !PT ;  /* 0x00000007a7a37c10 */ /* 0x000fe40008ffe4ff */
        /* <DEDUP_REMOVED lines=13> */
[----:B------:R-:W-:Y:S01]  /*24630*/  ISETP.GE.AND P0, PT, R3, 0x3, PT ;  /* 0x000000030300780c */ /* 0x000fe20003f06270 */
        /* <DEDUP_REMOVED lines=24> */
[----:B------:R-:W-:Y:S01]  /*247c0*/  SEL R3, R3, RZ, !P0 ;  /* 0x000000ff03037207 */ /* 0x000fe20004000000 */
        /* <DEDUP_REMOVED lines=25> */
[----:B------:R-:W-:Y:S01]  /*24960*/  LEA R8, R3, R160, 0xf ;  /* 0x000000a003087211 */ /* 0x000fe200078e78ff */
        /* <DEDUP_REMOVED lines=15> */
[----:B------:R-:W-:Y:S01]  /*24a60*/  @!PT LDS RZ, [RZ] ;  /* 0x00000000fffff984 */ /* 0x000fe20000000800 */
[----:B------:R-:W-:Y:S01]  /*24a70*/  @!PT LDS RZ, [RZ] ;  /* 0x00000000fffff984 */ /* 0x000fe20000000800 */
[----:B------:R-:W-:Y:S01]  /*24a80*/  @!PT LDS RZ, [RZ] ;  /* 0x00000000fffff984 */ /* 0x000fe20000000800 */
[----:B------:R2:W-:Y:S01]  /*24a90*/  LDGSTS.E.BYPASS.128 [R8], [R162.64+0x600], !PT ;  /* 0x00000600a2087fae */ /* 0x0005e2000f901c4a */
        /* <DEDUP_REMOVED lines=15> */
[----:B------:R-:W4:Y:S01]  /*24b90*/  LDL.64 R16, [R1+0x1e8] ;  /* 0x0001e80001107983 */ /* 0x000f220000100a00 */
        /* <DEDUP_REMOVED lines=27> */
[----:B------:R-:W5:Y:S01]  /*24d50*/  LDL R29, [R1+0x230] ;  /* 0x00023000011d7983 */ /* 0x000f620000100800 */
[----:B---3--:R-:W-:Y:S01]  /*24d60*/  LEA R12, R3, R84, 0xf ;  /* 0x00000054030c7211 */ /* 0x008fe200078e78ff */
        /* <DEDUP_REMOVED lines=13> */
[----:B------:R-:W-:Y:S01]  /*24e40*/  FFMA R25, R26, R14, R25 ;  /* 0x0000000e1a197223 */ /* 0x000fe20000000019 */
[----:B------:R-:W3:Y:S01]  /*24e50*/  LDL R28, [R1+0x22c] ;  /* 0x00022c00011c7983 */ /* 0x000ee20000100800 */
[----:B--2---:R-:W-:-:S04]  /*24e60*/  IADD3 R8, P0, R166, UR6, RZ ;  /* 0x00000006a6087c10 */ /* 0x004fc8000ff1e0ff */
[----:B------:R-:W-:-:S05]  /*24e70*/  IADD3.X R9, R167, UR7, RZ, P0, !PT ;  /* 0x00000007a7097c10 */ /* 0x000fca00087fe4ff */
[----:B------:R1:W-:Y:S04]  /*24e80*/  LDGSTS.E.BYPASS.128 [R12], [R8.64+0x600], !PT ;  /* 0x00000600080c7fae */ /* 0x0003e8000f901c4a */
[----:B-1----:R-:W2:Y:S01]  /*24e90*/  LDL.64 R12, [R1+0x1e0] ;  /* 0x0001e000010c7983 */ /* 0x002ea20000100a00 */
        /* <DEDUP_REMOVED lines=15> */
[----:B------:R-:W-:-:S04]  /*24f90*/  FFMA R251, R52, R20, R251 ;  /* 0x0000001434fb7223 */ /* 0x000fc800000000fb */
[----:B------:R-:W-:Y:S01]  /*24fa0*/  FFMA R251, R53, R21, R251 ;  /* 0x0000001535fb7223 */ /* 0x000fe200000000fb */
[C---:B------:R-:W-:Y:S01]  /*24fb0*/  FFMA R197, R54.reuse, R14, R197 ;  /* 0x0000000e36c57223 */ /* 0x040fe200000000c5 */
[----:B------:R-:W-:Y:S01]  /*24fc0*/  FFMA R192, R54, R18, R192 ;  /* 0x0000001236c07223 */ /* 0x000fe200000000c0 */
[----:B----4-:R-:W-:Y:S02]  /*24fd0*/  IADD3 R8, P0, R16, UR6, RZ ;  /* 0x0000000610087c10 */ /* 0x010fe4000ff1e0ff */
[----:B-----5:R-:W-:Y:S01]  /*24fe0*/  LEA R10, R3, R29, 0xf ;  /* 0x0000001d030a7211 */ /* 0x020fe200078e78ff */
[----:B------:R-:W-:Y:S01]  /*24ff0*/  FFMA R251, R54, R22, R251 ;  /* 0x0000001636fb7223 */ /* 0x000fe200000000fb */
[----:B------:R-:W-:Y:S01]  /*25000*/  IADD3.X R9, R17, UR7, RZ, P0, !PT ;  /* 0x0000000711097c10 */ /* 0x000fe200087fe4ff */
[----:B------:R-:W4:Y:S04]  /*25010*/  LDL R54, [R1+0x228] ;  /* 0x0002280001367983 */ /* 0x000f280000100800 */
        /* <DEDUP_REMOVED lines=59> */
[----:B------:R-:W5:Y:S04]  /*253d0*/  LDL.64 R52, [R1+0x198] ;  /* 0x0001980001347983 */ /* 0x000f680000100a00 */
[----:B------:R-:W5:Y:S01]  /*253e0*/  LDL R16, [R1+0x204] ;  /* 0x0002040001107983 */ /* 0x000f620000100800 */
[----:B--2---:R-:W-:-:S02]  /*253f0*/  IADD3 R8, P0, R12, UR6, RZ ;  /* 0x000000060c087c10 */ /* 0x004fc4000ff1e0ff */
[----:B---3--:R-:W-:Y:S01]  /*25400*/  LEA R10, R3, R28, 0xf ;  /* 0x0000001c030a7211 */ /* 0x008fe200078e78ff */
[-C--:B------:R-:W-:Y:S01]  /*25410*/  FFMA R236, R33, R21.reuse, R236 ;  /* 0x0000001521ec7223 */ /* 0x080fe200000000ec */
[----:B------:R-:W-:Y:S01]  /*25420*/  IADD3.X R9, R13, UR7, RZ, P0, !PT ;  /* 0x000000070d097c10 */ /* 0x000fe200087fe4ff */
[----:B------:R-:W2:Y:S04]  /*25430*/  LDL R33, [R1+0x224] ;  /* 0x0002240001217983 */ /* 0x000ea80000100800 */
[----:B------:R-:W3:Y:S04]  /*25440*/  LDL.64 R12, [R1+0x1d8] ;  /* 0x0001d800010c7983 */ /* 0x000ee80000100a00 */
[----:B------:R4:W-:Y:S01]  /*25450*/  LDGSTS.E.BYPASS.128 [R10], [R8.64+0x600], !PT ;  /* 0x00000600080a7fae */ /* 0x0009e2000f901c4a */
[C---:B------:R-:W-:Y:S01]  /*25460*/  FFMA R6, R100.reuse, R76, R6 ;  /* 0x0000004c64067223 */ /* 0x040fe20000000006 */
        /* <DEDUP_REMOVED lines=27> */
[----:B------:R-:W2:Y:S04]  /*25620*/  LDL R18, [R1+0x21c] ;  /* 0x00021c0001127983 */ /* 0x000ea80000100800 */
[----:B------:R-:W2:Y:S04]  /*25630*/  LDL R20, [R1+0x218] ;  /* 0x0002180001147983 */ /* 0x000ea80000100800 */
[----:B------:R-:W2:Y:S04]  /*25640*/  LDL R32, [R1+0x214] ;  /* 0x0002140001207983 */ /* 0x000ea80000100800 */
[----:B------:R-:W2:Y:S01]  /*25650*/  LDL R27, [R1+0x210] ;  /* 0x00021000011b7983 */ /* 0x000ea20000100800 */
[----:B----4-:R-:W-:-:S02]  /*25660*/  LEA R10, R3, R54, 0xf ;  /* 0x00000036030a7211 */ /* 0x010fc400078e78ff */
[----:B---3--:R-:W-:Y:S01]  /*25670*/  IADD3 R8, P0, R12, UR6, RZ ;  /* 0x000000060c087c10 */ /* 0x008fe2000ff1e0ff */
[C---:B------:R-:W-:Y:S01]  /*25680*/  FFMA R6, R101.reuse, R77, R6 ;  /* 0x0000004d65067223 */ /* 0x040fe20000000006 */
[C---:B------:R-:W-:Y:S01]  /*25690*/  FFMA R7, R101.reuse, R81, R7 ;  /* 0x0000005165077223 */ /* 0x040fe20000000007 */
[----:B------:R-:W-:Y:S01]  /*256a0*/  FFMA R25, R101, R69, R25 ;  /* 0x0000004565197223 */ /* 0x000fe20000000019 */
[----:B------:R-:W-:Y:S01]  /*256b0*/  IADD3.X R9, R13, UR7, RZ, P0, !PT ;  /* 0x000000070d097c10 */ /* 0x000fe200087fe4ff */
[----:B------:R-:W-:Y:S01]  /*256c0*/  FFMA R26, R101, R73, R26 ;  /* 0x00000049651a7223 */ /* 0x000fe2000000001a */
[----:B------:R-:W3:Y:S04]  /*256d0*/  LDL.64 R12, [R1+0x1d0] ;  /* 0x0001d000010c7983 */ /* 0x000ee80000100a00 */
[----:B------:R1:W-:Y:S04]  /*256e0*/  LDGSTS.E.BYPASS.128 [R10], [R8.64+0x600], !PT ;  /* 0x00000600080a7fae */ /* 0x0003e8000f901c4a */
[----:B------:R-:W4:Y:S04]  /*256f0*/  LDL R21, [R1+0x220] ;  /* 0x0002200001157983 */ /* 0x000f280000100800 */
[----:B------:R-:W4:Y:S04]  /*25700*/  LDL.64 R14, [R1+0x1c0] ;  /* 0x0001c000010e7983 */ /* 0x000f280000100a00 */
[----:B-1----:R-:W4:Y:S01]  /*25710*/  LDL.64 R10, [R1+0x1c8] ;  /* 0x0001c800010a7983 */ /* 0x002f220000100a00 */
        /* <DEDUP_REMOVED lines=11> */
[----:B------:R-:W5:Y:S01]  /*257d0*/  LDL.64 R34, [R1+0x1b0] ;  /* 0x0001b00001227983 */ /* 0x000f620000100a00 */
        /* <DEDUP_REMOVED lines=31> */
[----:B------:R-:W5:Y:S01]  /*259d0*/  LDL.64 R68, [R1+0x1a0] ;  /* 0x0001a00001447983 */ /* 0x000f620000100a00 */
[----:B--2---:R-:W-:Y:S01]  /*259e0*/  LEA R8, R3, R33, 0xf ;  /* 0x0000002103087211 */ /* 0x004fe200078e78ff */
[----:B------:R-:W-:Y:S01]  /*259f0*/  FFMA R100, R103, R71, R25 ;  /* 0x0000004767647223 */ /* 0x000fe20000000019 */
[----:B------:R-:W-:Y:S01]  /*25a00*/  FFMA R65, R107, R79, R24 ;  /* 0x0000004f6b417223 */ /* 0x000fe20000000018 */
[-C--:B------:R-:W-:Y:S01]  /*25a10*/  FFMA R239, R38, R22.reuse, R239 ;  /* 0x0000001626ef7223 */ /* 0x080fe200000000ef */
[----:B------:R-:W2:Y:S01]  /*25a20*/  LDL.64 R24, [R1+0x190] ;  /* 0x0001900001187983 */ /* 0x000ea20000100a00 */
[----:B------:R-:W-:Y:S01]  /*25a30*/  FFMA R103, R103, R75, R26 ;  /* 0x0000004b67677223 */ /* 0x000fe2000000001a */
[----:B------:R-:W-:-:S02]  /*25a40*/  FFMA R242, R42, R22, R242 ;  /* 0x000000162af27223 */ /* 0x000fc400000000f2 */
[----:B------:R-:W2:Y:S01]  /*25a50*/  LDL R26, [R1+0x208] ;  /* 0x00020800011a7983 */ /* 0x000ea20000100800 */
        /* <DEDUP_REMOVED lines=22> */
[----:B------:R-:W2:Y:S04]  /*25bc0*/  LDL.64 R22, [R1+0x180] ;  /* 0x0001800001167983 */ /* 0x000ea80000100a00 */
[----:B------:R-:W2:Y:S04]  /*25bd0*/  LDL.64 R50, [R1+0x188] ;  /* 0x0001880001327983 */ /* 0x000ea80000100a00 */
[----:B------:R-:W2:Y:S01]  /*25be0*/  LDL.64 R48, [R1+0x178] ;  /* 0x0001780001307983 */ /* 0x000ea20000100a00 */
[----:B---3--:R-:W-:-:S04]  /*25bf0*/  IADD3 R6, P0, R12, UR6, RZ ;  /* 0x000000060c067c10 */ /* 0x008fc8000ff1e0ff */
[----:B------:R-:W-:Y:S02]  /*25c00*/  IADD3.X R7, R13, UR7, RZ, P0, !PT ;  /* 0x000000070d077c10 */ /* 0x000fe400087fe4ff */
[----:B------:R-:W3:Y:S04]  /*25c10*/  LDL.64 R12, [R1+0x1b8] ;  /* 0x0001b800010c7983 */ /* 0x000ee80000100a00 */
[----:B------:R4:W-:Y:S02]  /*25c20*/  LDGSTS.E.BYPASS.128 [R8], [R6.64+0x600], !PT ;  /* 0x0000060006087fae */ /* 0x0009e4000f901c4a */
[----:B----4-:R-:W-:Y:S02]  /*25c30*/  IADD3 R6, P0, R10, UR6, RZ ;  /* 0x000000060a067c10 */ /* 0x010fe4000ff1e0ff */
[----:B------:R-:W4:Y:S01]  /*25c40*/  LDL R10, [R1+0x20c] ;  /* 0x00020c00010a7983 */ /* 0x000f220000100800 */
[----:B------:R-:W-:-:S04]  /*25c50*/  FFMA R4, R108, R80, R4 ;  /* 0x000000506c047223 */ /* 0x000fc80000000004 */
[----:B------:R-:W-:Y:S01]  /*25c60*/  FFMA R4, R109, R81, R4 ;  /* 0x000000516d047223 */ /* 0x000fe20000000004 */
[----:B------:R-:W-:-:S03]  /*25c70*/  IADD3.X R7, R11, UR7, RZ, P0, !PT ;  /* 0x000000070b077c10 */ /* 0x000fc600087fe4ff */
[----:B------:R-:W-:Y:S01]  /*25c80*/  FFMA R4, R110, R82, R4 ;  /* 0x000000526e047223 */ /* 0x000fe20000000004 */
[----:B------:R-:W-:Y:S01]  /*25c90*/  LEA R9, R3, R21, 0xf ;  /* 0x0000001503097211 */ /* 0x000fe200078e78ff */
[----:B------:R-:W-:Y:S02]  /*25ca0*/  FFMA R5, R106, R70, R5 ;  /* 0x000000466a057223 */ /* 0x000fe40000000005 */
[----:B------:R-:W-:Y:S01]  /*25cb0*/  FFMA R62, R111, R83, R4 ;  /* 0x000000536f3e7223 */ /* 0x000fe20000000004 */
[----:B------:R-:W-:Y:S01]  /*25cc0*/  IADD3 R4, P0, R14, UR6, RZ ;  /* 0x000000060e047c10 */ /* 0x000fe2000ff1e0ff */
[----:B------:R1:W-:Y:S01]  /*25cd0*/  LDGSTS.E.BYPASS.128 [R9], [R6.64+0x600], !PT ;  /* 0x0000060006097fae */ /* 0x0003e2000f901c4a */
[----:B------:R-:W-:Y:S01]  /*25ce0*/  FFMA R64, R107, R71, R5 ;  /* 0x000000476b407223 */ /* 0x000fe20000000005 */
[----:B------:R-:W-:Y:S02]  /*25cf0*/  LEA R11, R3, R18, 0xf ;  /* 0x00000012030b7211 */ /* 0x000fe400078e78ff */
[----:B------:R-:W-:Y:S01]  /*25d00*/  IADD3.X R5, R15, UR7, RZ, P0, !PT ;  /* 0x000000070f057c10 */ /* 0x000fe200087fe4ff */
[----:B------:R-:W2:Y:S01]  /*25d10*/  LDL R14, [R1+0x200] ;  /* 0x00020000010e7983 */ /* 0x000ea20000100800 */
[----:B-----5:R-:W-:-:S03]  /*25d20*/  IADD3 R8, P0, R34, UR6, RZ ;  /* 0x0000000622087c10 */ /* 0x020fc6000ff1e0ff */
[----:B------:R5:W-:Y:S01]  /*25d30*/  LDGSTS.E.BYPASS.128 [R11], [R4.64+0x600], !PT ;  /* 0x00000600040b7fae */ /* 0x000be2000f901c4a */
[----:B------:R-:W-:Y:S02]  /*25d40*/  LEA R15, R3, R32, 0xf ;  /* 0x00000020030f7211 */ /* 0x000fe400078e78ff */
[----:B-1----:R-:W-:Y:S02]  /*25d50*/  IADD3.X R9, R35, UR7, RZ, P0, !PT ;  /* 0x0000000723097c10 */ /* 0x002fe400087fe4ff */
[----:B------:R-:W-:Y:S01]  /*25d60*/  LEA R17, R3, R27, 0xf ;  /* 0x0000001b03117211 */ /* 0x000fe200078e78ff */
[----:B------:R-:W2:Y:S01]  /*25d70*/  LDL.64 R34, [R1+0x170] ;  /* 0x0001700001227983 */ /* 0x000ea20000100a00 */
[----:B---3--:R-:W-:-:S03]  /*25d80*/  IADD3 R6, P1, R12, UR6, RZ ;  /* 0x000000060c067c10 */ /* 0x008fc6000ff3e0ff */
[----:B------:R-:W3:Y:S01]  /*25d90*/  LDL R12, [R1+0x7c] ;  /* 0x00007c00010c7983 */ /* 0x000ee20000100800 */
[----:B------:R-:W-:Y:S02]  /*25da0*/  IADD3.X R7, R13, UR7, RZ, P1, !PT ;  /* 0x000000070d077c10 */ /* 0x000fe40008ffe4ff */
[----:B------:R-:W-:Y:S02]  /*25db0*/  LEA R13, R3, R20, 0xf ;  /* 0x00000014030d7211 */ /* 0x000fe400078e78ff */
[----:B-----5:R-:W-:-:S03]  /*25dc0*/  IADD3 R4, P1, R30, UR6, RZ ;  /* 0x000000061e047c10 */ /* 0x020fc6000ff3e0ff */
[----:B------:R1:W-:Y:S01]  /*25dd0*/  LDGSTS.E.BYPASS.128 [R13], [R6.64+0x600], !PT ;  /* 0x00000600060d7fae */ /* 0x0003e2000f901c4a */
[----:B------:R-:W-:-:S03]  /*25de0*/  IADD3.X R5, R31, UR7, RZ, P1, !PT ;  /* 0x000000071f057c10 */ /* 0x000fc60008ffe4ff */
[----:B------:R5:W-:Y:S04]  /*25df0*/  LDGSTS.E.BYPASS.128 [R15], [R8.64+0x600], !PT ;  /* 0x00000600080f7fae */ /* 0x000be8000f901c4a */
[----:B------:R-:W3:Y:S01]  /*25e00*/  LDL.64 R30, [R1+0x168] ;  /* 0x00016800011e7983 */ /* 0x000ee20000100a00 */
[----:B-1----:R-:W-:-:S03]  /*25e10*/  IADD3 R6, P0, R68, UR6, RZ ;  /* 0x0000000644067c10 */ /* 0x002fc6000ff1e0ff */
[----:B------:R2:W-:Y:S01]  /*25e20*/  LDGSTS.E.BYPASS.128 [R17], [R4.64+0x600], !PT ;  /* 0x0000060004117fae */ /* 0x0005e2000f901c4a */
[----:B------:R-:W-:Y:S02]  /*25e30*/  IADD3.X R7, R69, UR7, RZ, P0, !PT ;  /* 0x0000000745077c10 */ /* 0x000fe400087fe4ff */
[----:B-----5:R-:W-:Y:S01]  /*25e40*/  IADD3 R8, P1, R52, UR6, RZ ;  /* 0x0000000634087c10 */ /* 0x020fe2000ff3e0ff */
[----:B------:R-:W5:Y:S01]  /*25e50*/  LDL.64 R68, [R1+0x160] ;  /* 0x0001600001447983 */ /* 0x000f620000100a00 */
[----:B----4-:R-:W-:Y:S02]  /*25e60*/  LEA R11, R3, R10, 0xf ;  /* 0x0000000a030b7211 */ /* 0x010fe400078e78ff */
[----:B--2---:R-:W-:-:S03]  /*25e70*/  IADD3 R4, P0, R24, UR6, RZ ;  /* 0x0000000618047c10 */ /* 0x004fc6000ff1e0ff */
[----:B------:R1:W-:Y:S01]  /*25e80*/  LDGSTS.E.BYPASS.128 [R11], [R6.64+0x600], !PT ;  /* 0x00000600060b7fae */ /* 0x0003e2000f901c4a */
[----:B------:R-:W-:Y:S02]  /*25e90*/  IADD3.X R9, R53, UR7, RZ, P1, !PT ;  /* 0x0000000735097c10 */ /* 0x000fe40008ffe4ff */
[----:B------:R-:W-:Y:S01]  /*25ea0*/  LEA R13, R3, R26, 0xf ;  /* 0x0000001a030d7211 */ /* 0x000fe200078e78ff */
[----:B------:R-:W2:Y:S01]  /*25eb0*/  LDL.64 R52, [R1+0x150] ;  /* 0x0001500001347983 */ /* 0x000ea20000100a00 */
[----:B------:R-:W-:Y:S02]  /*25ec0*/  IADD3.X R5, R25, UR7, RZ, P0, !PT ;  /* 0x0000000719057c10 */ /* 0x000fe400087fe4ff */
[----:B------:R-:W-:Y:S01]  /*25ed0*/  LEA R15, R3, R16, 0xf ;  /* 0x00000010030f7211 */ /* 0x000fe200078e78ff */
[----:B------:R-:W4:Y:S04]  /*25ee0*/  LDL.64 R24, [R1+0x158] ;  /* 0x0001580001187983 */ /* 0x000f280000100a00 */
[----:B------:R1:W-:Y:S04]  /*25ef0*/  LDGSTS.E.BYPASS.128 [R13], [R8.64+0x600], !PT ;  /* 0x00000600080d7fae */ /* 0x0003e8000f901c4a */
[----:B------:R1:W-:Y:S02]  /*25f00*/  LDGSTS.E.BYPASS.128 [R15], [R4.64+0x600], !PT ;  /* 0x00000600040f7fae */ /* 0x0003e4000f901c4a */
[----:B-1----:R-:W-:-:S02]  /*25f10*/  IADD3 R6, P1, R50, UR6, RZ ;  /* 0x0000000632067c10 */ /* 0x002fc4000ff3e0ff */
[----:B------:R-:W-:-:S04]  /*25f20*/  IADD3 R4, P0, R22, UR6, RZ ;  /* 0x0000000616047c10 */ /* 0x000fc8000ff1e0ff */
[----:B------:R-:W-:Y:S02]  /*25f30*/  IADD3.X R5, R23, UR7, RZ, P0, !PT ;  /* 0x0000000717057c10 */ /* 0x000fe400087fe4ff */
[----:B------:R-:W2:Y:S01]  /*25f40*/  LDL.64 R22, [R1+0x148] ;  /* 0x0001480001167983 */ /* 0x000ea20000100a00 */
[----:B------:R-:W-:-:S03]  /*25f50*/  IADD3.X R7, R51, UR7, RZ, P1, !PT ;  /* 0x0000000733077c10 */ /* 0x000fc60008ffe4ff */
[----:B------:R-:W2:Y:S01]  /*25f60*/  LDL.64 R50, [R1+0x140] ;  /* 0x0001400001327983 */ /* 0x000ea20000100a00 */
[----:B------:R-:W-:Y:S01]  /*25f70*/  FFMA R0, R104, R80, R0 ;  /* 0x0000005068007223 */ /* 0x000fe20000000000 */
[----:B------:R-:W-:-:S03]  /*25f80*/  FFMA R176, R39, R19, R176 ;  /* 0x0000001327b07223 */ /* 0x000fc600000000b0 */
        /* <DEDUP_REMOVED lines=12> */
[----:B------:R-:W-:-:S02]  /*26050*/  LEA R19, R3, R14, 0xf ;  /* 0x0000000e03137211 */ /* 0x000fc400078e78ff */
[----:B------:R-:W-:Y:S01]  /*26060*/  IADD3 R8, P1, R48, UR6, RZ ;  /* 0x0000000630087c10 */ /* 0x000fe2000ff3e0ff */
[----:B------:R-:W-:Y:S01]  /*26070*/  FFMA R66, R107, R83, R0 ;  /* 0x000000536b427223 */ /* 0x000fe20000000000 */
[----:B------:R-:W-:Y:S01]  /*26080*/  LEA R0, R3, 0x18000, 0x10 ;  /* 0x0001800003007811 */ /* 0x000fe200078e80ff */
[----:B------:R1:W-:Y:S01]  /*26090*/  LDGSTS.E.BYPASS.128 [R19], [R6.64+0x600], !PT ;  /* 0x0000060006137fae */ /* 0x0003e2000f901c4a */
[----:B------:R-:W-:-:S03]  /*260a0*/  IADD3.X R9, R49, UR7, RZ, P1, !PT ;  /* 0x0000000731097c10 */ /* 0x000fc60008ffe4ff */
[----:B------:R-:W2:Y:S01]  /*260b0*/  LDL.64 R48, [R1+0x138] ;  /* 0x0001380001307983 */ /* 0x000ea20000100a00 */
[-C--:B------:R-:W-:Y:S02]  /*260c0*/  IADD3 R13, R160, R0.reuse, RZ ;  /* 0x00000000a00d7210 */ /* 0x080fe40007ffe0ff */
[----:B------:R-:W-:Y:S02]  /*260d0*/  IADD3 R15, R84, R0, RZ ;  /* 0x00000000540f7210 */ /* 0x000fe40007ffe0ff */
[----:B-1----:R-:W-:-:S04]  /*260e0*/  IADD3 R6, P0, R34, UR6, RZ ;  /* 0x0000000622067c10 */ /* 0x002fc8000ff1e0ff */
[----:B------:R-:W-:Y:S02]  /*260f0*/  IADD3.X R7, R35, UR7, RZ, P0, !PT ;  /* 0x0000000723077c10 */ /* 0x000fe400087fe4ff */
[----:B------:R-:W2:Y:S01]  /*26100*/  LDL.64 R34, [R1+0x130] ;  /* 0x0001300001227983 */ /* 0x000ea20000100a00 */
[----:B------:R-:W-:Y:S02]  /*26110*/  IADD3 R17, R29, R0, RZ ;  /* 0x000000001d117210 */ /* 0x000fe40007ffe0ff */
[----:B---3--:R-:W-:-:S05]  /*26120*/  LEA R11, R3, R12, 0xf ;  /* 0x0000000c030b7211 */ /* 0x008fca00078e78ff */
[----:B------:R1:W-:Y:S04]  /*26130*/  LDGSTS.E.BYPASS.128 [R11], [R4.64+0x600], !PT ;  /* 0x00000600040b7fae */ /* 0x0003e8000f901c4a */
[----:B------:R-:W0:Y:S04]  /*26140*/  LDGDEPBAR ;  /* 0x00000000000079af */ /* 0x000e280000000000 */
[----:B------:R5:W-:Y:S01]  /*26150*/  LDGSTS.E.BYPASS.128 [R13], [R8.64+0x600], !PT ;  /* 0x00000600080d7fae */ /* 0x000be2000f901c4a */
[----:B-1----:R-:W-:-:S03]  /*26160*/  IADD3 R4, P1, R30, UR6, RZ ;  /* 0x000000061e047c10 */ /* 0x002fc6000ff3e0ff */
[----:B------:R4:W-:Y:S01]  /*26170*/  LDGSTS.E.BYPASS.128 [R15], [R6.64+0x600], !PT ;  /* 0x00000600060f7fae */ /* 0x0009e2000f901c4a */
[----:B------:R-:W-:Y:S02]  /*26180*/  IADD3 R11, R28, R0, RZ ;  /* 0x000000001c0b7210 */ /* 0x000fe40007ffe0ff */
[----:B------:R-:W-:Y:S01]  /*26190*/  IADD3.X R5, R31, UR7, RZ, P1, !PT ;  /* 0x000000071f057c10 */ /* 0x000fe20008ffe4ff */
[----:B------:R-:W3:Y:S04]  /*261a0*/  LDL.64 R28, [R1+0x120] ;  /* 0x00012000011c7983 */ /* 0x000ee80000100a00 */
[----:B------:R-:W3:Y:S01]  /*261b0*/  LDL.64 R30, [R1+0x128] ;  /* 0x00012800011e7983 */ /* 0x000ee20000100a00 */
[----:B-----5:R-:W-:-:S03]  /*261c0*/  IADD3 R8, P0, R68, UR6, RZ ;  /* 0x0000000644087c10 */ /* 0x020fc6000ff1e0ff */
[----:B------:R2:W-:Y:S01]  /*261d0*/  LDGSTS.E.BYPASS.128 [R17], [R4.64+0x600], !PT ;  /* 0x0000060004117fae */ /* 0x0005e2000f901c4a */
[----:B------:R-:W-:-:S05]  /*261e0*/  IADD3.X R9, R69, UR7, RZ, P0, !PT ;  /* 0x0000000745097c10 */ /* 0x000fca00087fe4ff */
[----:B------:R1:W-:Y:S01]  /*261f0*/  LDGSTS.E.BYPASS.128 [R11], [R8.64+0x600], !PT ;  /* 0x00000600080b7fae */ /* 0x0003e2000f901c4a */
[----:B----4-:R-:W-:-:S04]  /*26200*/  IADD3 R6, P1, R24, UR6, RZ ;  /* 0x0000000618067c10 */ /* 0x010fc8000ff3e0ff */
[----:B------:R-:W-:Y:S02]  /*26210*/  IADD3.X R7, R25, UR7, RZ, P1, !PT ;  /* 0x0000000719077c10 */ /* 0x000fe40008ffe4ff */
[----:B------:R-:W4:Y:S01]  /*26220*/  LDL.64 R24, [R1+0x118] ;  /* 0x0001180001187983 */ /* 0x000f220000100a00 */
[----:B-1----:R-:W-:-:S03]  /*26230*/  IADD3 R11, R18, R0, RZ ;  /* 0x00000000120b7210 */ /* 0x002fc60007ffe0ff */
[----:B------:R-:W5:Y:S01]  /*26240*/  LDL.64 R18, [R1+0x108] ;  /* 0x0001080001127983 */ /* 0x000f620000100a00 */
[-C--:B------:R-:W-:Y:S02]  /*26250*/  IADD3 R13, R54, R0.reuse, RZ ;  /* 0x00000000360d7210 */ /* 0x080fe40007ffe0ff */
[----:B--2---:R-:W-:Y:S02]  /*26260*/  IADD3 R4, P0, R52, UR6, RZ ;  /* 0x0000000634047c10 */ /* 0x004fe4000ff1e0ff */
[----:B------:R-:W-:Y:S01]  /*26270*/  IADD3 R17, R21, R0, RZ ;  /* 0x0000000015117210 */ /* 0x000fe20007ffe0ff */
[----:B------:R1:W-:Y:S01]  /*26280*/  LDGSTS.E.BYPASS.128 [R13], [R6.64+0x600], !PT ;  /* 0x00000600060d7fae */ /* 0x0003e2000f901c4a */
[----:B------:R-:W-:-:S04]  /*26290*/  IADD3 R8, P1, R22, UR6, RZ ;  /* 0x0000000616087c10 */ /* 0x000fc8000ff3e0ff */
[----:B------:R-:W-:Y:S02]  /*262a0*/  IADD3.X R9, R23, UR7, RZ, P1, !PT ;  /* 0x0000000717097c10 */ /* 0x000fe40008ffe4ff */
[----:B------:R-:W2:Y:S01]  /*262b0*/  LDL.64 R22, [R1+0x110] ;  /* 0x0001100001167983 */ /* 0x000ea20000100a00 */
[-C--:B-1----:R-:W-:Y:S02]  /*262c0*/  IADD3 R13, R20, R0.reuse, RZ ;  /* 0x00000000140d7210 */ /* 0x082fe40007ffe0ff */
[----:B------:R-:W-:Y:S01]  /*262d0*/  IADD3.X R5, R53, UR7, RZ, P0, !PT ;  /* 0x0000000735057c10 */ /* 0x000fe200087fe4ff */
[----:B------:R-:W2:Y:S01]  /*262e0*/  LDL.64 R20, [R1+0x100] ;  /* 0x0001000001147983 */ /* 0x000ea20000100a00 */
[----:B------:R-:W-:Y:S02]  /*262f0*/  IADD3 R6, P0, R50, UR6, RZ ;  /* 0x0000000632067c10 */ /* 0x000fe4000ff1e0ff */
[----:B------:R-:W-:Y:S01]  /*26300*/  IADD3 R15, R33, R0, RZ ;  /* 0x00000000210f7210 */ /* 0x000fe20007ffe0ff */
[----:B------:R-:W2:Y:S01]  /*26310*/  LDL.64 R52, [R1+0xc0] ;  /* 0x0000c00001347983 */ /* 0x000ea20000100a00 */
[----:B------:R-:W-:-:S03]  /*26320*/  IADD3.X R7, R51, UR7, RZ, P0, !PT ;  /* 0x0000000733077c10 */ /* 0x000fc600087fe4ff */
[----:B------:R1:W-:Y:S04]  /*26330*/  LDGSTS.E.BYPASS.128 [R15], [R4.64+0x600], !PT ;  /* 0x00000600040f7fae */ /* 0x0003e8000f901c4a */
[----:B------:R1:W-:Y:S04]  /*26340*/  LDGSTS.E.BYPASS.128 [R17], [R8.64+0x600], !PT ;  /* 0x0000060008117fae */ /* 0x0003e8000f901c4a */
[----:B------:R1:W-:Y:S04]  /*26350*/  LDGSTS.E.BYPASS.128 [R11], [R6.64+0x600], !PT ;  /* 0x00000600060b7fae */ /* 0x0003e8000f901c4a */
[----:B------:R-:W2:Y:S01]  /*26360*/  LDL R50, [R1+0x25c] ;  /* 0x00025c0001327983 */ /* 0x000ea20000100800 */
[----:B-1----:R-:W-:-:S03]  /*26370*/  IADD3 R11, R10, R0, RZ ;  /* 0x000000000a0b7210 */ /* 0x002fc60007ffe0ff */
[----:B------:R-:W2:Y:S01]  /*26380*/  LDL R10, [R1+0x274] ;  /* 0x00027400010a7983 */ /* 0x000ea20000100800 */
[----:B------:R-:W-:Y:S02]  /*26390*/  IADD3 R4, P1, R48, UR6, RZ ;  /* 0x0000000630047c10 */ /* 0x000fe4000ff3e0ff */
[----:B------:R-:W-:Y:S02]  /*263a0*/  IADD3 R8, P0, R34, UR6, RZ ;  /* 0x0000000622087c10 */ /* 0x000fe4000ff1e0ff */
[----:B------:R-:W-:Y:S02]  /*263b0*/  IADD3.X R5, R49, UR7, RZ, P1, !PT ;  /* 0x0000000731057c10 */ /* 0x000fe40008ffe4ff */
[----:B------:R-:W-:Y:S01]  /*263c0*/  IADD3.X R9, R35, UR7, RZ, P0, !PT ;  /* 0x0000000723097c10 */ /* 0x000fe200087fe4ff */
[----:B------:R-:W2:Y:S01]  /*263d0*/  LDL.64 R48, [R1+0xb8] ;  /* 0x0000b80001307983 */ /* 0x000ea20000100a00 */
[----:B------:R-:W-:-:S03]  /*263e0*/  IADD3 R15, R32, R0, RZ ;  /* 0x00000000200f7210 */ /* 0x000fc60007ffe0ff */
[----:B------:R1:W-:Y:S01]  /*263f0*/  LDGSTS.E.BYPASS.128 [R13], [R4.64+0x600], !PT ;  /* 0x00000600040d7fae */ /* 0x0003e2000f901c4a */
[----:B------:R-:W-:-:S03]  /*26400*/  IADD3 R17, R27, R0, RZ ;  /* 0x000000001b117210 */ /* 0x000fc60007ffe0ff */
[----:B------:R-:W2:Y:S04]  /*26410*/  LDL.64 R32, [R1+0xf8] ;  /* 0x0000f80001207983 */ /* 0x000ea80000100a00 */
[----:B------:R1:W-:Y:S04]  /*26420*/  LDGSTS.E.BYPASS.128 [R15], [R8.64+0x600], !PT ;  /* 0x00000600080f7fae */ /* 0x0003e8000f901c4a */
[----:B------:R-:W2:Y:S01]  /*26430*/  LDL R27, [R1+0x278] ;  /* 0x00027800011b7983 */ /* 0x000ea20000100800 */
[----:B-1----:R-:W-:-:S03]  /*26440*/  IADD3 R13, R26, R0, RZ ;  /* 0x000000001a0d7210 */ /* 0x002fc60007ffe0ff */
[----:B------:R-:W2:Y:S01]  /*26450*/  LDL R26, [R1+0x270] ;  /* 0x00027000011a7983 */ /* 0x000ea20000100800 */
[----:B------:R-:W-:-:S03]  /*26460*/  IADD3 R15, R16, R0, RZ ;  /* 0x00000000100f7210 */ /* 0x000fc60007ffe0ff */
[----:B------:R-:W2:Y:S04]  /*26470*/  LDL.64 R34, [R1+0xb0] ;  /* 0x0000b00001227983 */ /* 0x000ea80000100a00 */
[----:B------:R-:W2:Y:S01]  /*26480*/  LDL R16, [R1+0x26c] ;  /* 0x00026c0001107983 */ /* 0x000ea20000100800 */
[----:B---3--:R-:W-:Y:S02]  /*26490*/  IADD3 R4, P0, R28, UR6, RZ ;  /* 0x000000061c047c10 */ /* 0x008fe4000ff1e0ff */
[----:B------:R-:W-:Y:S02]  /*264a0*/  IADD3 R6, P1, R30, UR6, RZ ;  /* 0x000000061e067c10 */ /* 0x000fe4000ff3e0ff */
[----:B------:R-:W-:Y:S02]  /*264b0*/  IADD3.X R5, R29, UR7, RZ, P0, !PT ;  /* 0x000000071d057c10 */ /* 0x000fe400087fe4ff */
[----:B------:R-:W-:Y:S01]  /*264c0*/  IADD3.X R7, R31, UR7, RZ, P1, !PT ;  /* 0x000000071f077c10 */ /* 0x000fe20008ffe4ff */
[----:B------:R-:W3:Y:S04]  /*264d0*/  LDL.64 R28, [R1+0xe8] ;  /* 0x0000e800011c7983 */ /* 0x000ee80000100a00 */
[----:B------:R-:W3:Y:S04]  /*264e0*/  LDL.64 R30, [R1+0xf0] ;  /* 0x0000f000011e7983 */ /* 0x000ee80000100a00 */
[----:B------:R2:W-:Y:S04]  /*264f0*/  LDGSTS.E.BYPASS.128 [R17], [R6.64+0x600], !PT ;  /* 0x0000060006117fae */ /* 0x0005e8000f901c4a */
[----:B------:R5:W-:Y:S01]  /*26500*/  LDGSTS.E.BYPASS.128 [R11], [R4.64+0x600], !PT ;  /* 0x00000600040b7fae */ /* 0x000be2000f901c4a */
[----:B----4-:R-:W-:-:S04]  /*26510*/  IADD3 R8, P1, R24, UR6, RZ ;  /* 0x0000000618087c10 */ /* 0x010fc8000ff3e0ff */
[----:B------:R-:W-:Y:S02]  /*26520*/  IADD3.X R9, R25, UR7, RZ, P1, !PT ;  /* 0x0000000719097c10 */ /* 0x000fe40008ffe4ff */
[----:B------:R-:W4:Y:S01]  /*26530*/  LDL.64 R24, [R1+0xe0] ;  /* 0x0000e00001187983 */ /* 0x000f220000100a00 */
[----:B-----5:R-:W-:-:S03]  /*26540*/  IADD3 R4, P1, R18, UR6, RZ ;  /* 0x0000000612047c10 */ /* 0x020fc6000ff3e0ff */
[----:B------:R1:W-:Y:S01]  /*26550*/  LDGSTS.E.BYPASS.128 [R13], [R8.64+0x600], !PT ;  /* 0x00000600080d7fae */ /* 0x0003e2000f901c4a */
[----:B------:R-:W-:-:S03]  /*26560*/  IADD3.X R5, R19, UR7, RZ, P1, !PT ;  /* 0x0000000713057c10 */ /* 0x000fc60008ffe4ff */
[----:B------:R-:W5:Y:S01]  /*26570*/  LDL.64 R18, [R1+0xd0] ;  /* 0x0000d00001127983 */ /* 0x000f620000100a00 */
[----:B--2---:R-:W-:-:S04]  /*26580*/  IADD3 R6, P0, R22, UR6, RZ ;  /* 0x0000000616067c10 */ /* 0x004fc8000ff1e0ff */
[----:B------:R-:W-:Y:S02]  /*26590*/  IADD3.X R7, R23, UR7, RZ, P0, !PT ;  /* 0x0000000717077c10 */ /* 0x000fe400087fe4ff */
[----:B------:R-:W2:Y:S01]  /*265a0*/  LDL.64 R22, [R1+0xd8] ;  /* 0x0000d80001167983 */ /* 0x000ea20000100a00 */
[----:B-1----:R-:W-:Y:S02]  /*265b0*/  IADD3 R8, P0, R20, UR6, RZ ;  /* 0x0000000614087c10 */ /* 0x002fe4000ff1e0ff */
[----:B------:R-:W-:Y:S01]  /*265c0*/  IADD3 R17, R14, R0, RZ ;  /* 0x000000000e117210 */ /* 0x000fe20007ffe0ff */
[----:B------:R1:W-:Y:S01]  /*265d0*/  LDGSTS.E.BYPASS.128 [R15], [R6.64+0x600], !PT ;  /* 0x00000600060f7fae */ /* 0x0003e2000f901c4a */
[----:B------:R-:W-:-:S03]  /*265e0*/  IADD3.X R9, R21, UR7, RZ, P0, !PT ;  /* 0x0000000715097c10 */ /* 0x000fc600087fe4ff */
[----:B------:R-:W2:Y:S01]  /*265f0*/  LDL.64 R20, [R1+0xc8] ;  /* 0x0000c80001147983 */ /* 0x000ea20000100a00 */
[----:B------:R-:W-:-:S03]  /*26600*/  IADD3 R11, R12, R0, RZ ;  /* 0x000000000c0b7210 */ /* 0x000fc60007ffe0ff */
[----:B------:R-:W2:Y:S04]  /*26610*/  LDL R14, [R1+0x268] ;  /* 0x00026800010e7983 */ /* 0x000ea80000100800 */
[----:B------:R-:W2:Y:S04]  /*26620*/  LDL R12, [R1+0x264] ;  /* 0x00026400010c7983 */ /* 0x000ea80000100800 */
[----:B------:R1:W-:Y:S04]  /*26630*/  LDGSTS.E.BYPASS.128 [R17], [R4.64+0x600], !PT ;  /* 0x0000060004117fae */ /* 0x0003e8000f901c4a */
[----:B------:R1:W-:Y:S02]  /*26640*/  LDGSTS.E.BYPASS.128 [R11], [R8.64+0x600], !PT ;  /* 0x00000600080b7fae */ /* 0x0003e4000f901c4a */
[----:B-1----:R-:W-:-:S02]  /*26650*/  IADD3 R15, R10, R0, RZ ;  /* 0x000000000a0f7210 */ /* 0x002fc40007ffe0ff */
[----:B------:R-:W2:Y:S01]  /*26660*/  LDL R10, [R1+0x260] ;  /* 0x00026000010a7983 */ /* 0x000ea20000100800 */
[----:B------:R-:W-:-:S03]  /*26670*/  IADD3 R6, P1, R32, UR6, RZ ;  /* 0x0000000620067c10 */ /* 0x000fc6000ff3e0ff */
[----:B------:R-:W2:Y:S01]  /*26680*/  LDL R32, [R1+0x254] ;  /* 0x0002540001207983 */ /* 0x000ea20000100800 */
[----:B------:R-:W-:-:S03]  /*26690*/  IADD3.X R7, R33, UR7, RZ, P1, !PT ;  /* 0x0000000721077c10 */ /* 0x000fc60008ffe4ff */
[----:B------:R-:W2:Y:S01]  /*266a0*/  LDL R33, [R1+0x258] ;  /* 0x0002580001217983 */ /* 0x000ea20000100800 */
[----:B------:R-:W-:-:S03]  /*266b0*/  IADD3 R13, R27, R0, RZ ;  /* 0x000000001b0d7210 */ /* 0x000fc60007ffe0ff */
[----:B------:R-:W2:Y:S01]  /*266c0*/  LDL R27, [R1+0x250] ;  /* 0x00025000011b7983 */ /* 0x000ea20000100800 */
[----:B------:R-:W-:-:S03]  /*266d0*/  IADD3 R17, R26, R0, RZ ;  /* 0x000000001a117210 */ /* 0x000fc60007ffe0ff */
[----:B------:R4:W-:Y:S04]  /*266e0*/  LDGSTS.E.BYPASS.128 [R13], [R6.64+0x600], !PT ;  /* 0x00000600060d7fae */ /* 0x0009e8000f901c4a */
[----:B------:R-:W2:Y:S01]  /*266f0*/  LDL R26, [R1+0x24c] ;  /* 0x00024c00011a7983 */ /* 0x000ea20000100800 */
[----:B------:R-:W-:-:S03]  /*26700*/  IADD3 R11, R16, R0, RZ ;  /* 0x00000000100b7210 */ /* 0x000fc60007ffe0ff */
[----:B------:R-:W2:Y:S01]  /*26710*/  LDL R16, [R1+0x248] ;  /* 0x0002480001107983 */ /* 0x000ea20000100800 */
[----:B---3--:R-:W-:Y:S02]  /*26720*/  IADD3 R8, P1, R28, UR6, RZ ;  /* 0x000000061c087c10 */ /* 0x008fe4000ff3e0ff */
[----:B------:R-:W-:Y:S02]  /*26730*/  IADD3 R4, P0, R30, UR6, RZ ;  /* 0x000000061e047c10 */ /* 0x000fe4000ff1e0ff */
[----:B------:R-:W-:Y:S02]  /*26740*/  IADD3.X R9, R29, UR7, RZ, P1, !PT ;  /* 0x000000071d097c10 */ /* 0x000fe40008ffe4ff */
[----:B------:R-:W-:Y:S01]  /*26750*/  IADD3.X R5, R31, UR7, RZ, P0, !PT ;  /* 0x000000071f057c10 */ /* 0x000fe200087fe4ff */
[----:B------:R-:W3:Y:S04]  /*26760*/  LDL.64 R28, [R1+0xa0] ;  /* 0x0000a000011c7983 */ /* 0x000ee80000100a00 */
[----:B------:R2:W-:Y:S04]  /*26770*/  LDGSTS.E.BYPASS.128 [R15], [R4.64+0x600], !PT ;  /* 0x00000600040f7fae */ /* 0x0005e8000f901c4a */
[----:B------:R5:W-:Y:S04]  /*26780*/  LDGSTS.E.BYPASS.128 [R17], [R8.64+0x600], !PT ;  /* 0x0000060008117fae */ /* 0x000be8000f901c4a */
[----:B------:R-:W3:Y:S01]  /*26790*/  LDL.64 R30, [R1+0xa8] ;  /* 0x0000a800011e7983 */ /* 0x000ee20000100a00 */
        /* <DEDUP_REMOVED lines=10> */
[----:B-1----:R-:W-:-:S04]  /*26840*/  IADD3 R6, P1, R20, UR6, RZ ;  /* 0x0000000614067c10 */ /* 0x002fc8000ff3e0ff */
[----:B------:R-:W-:Y:S02]  /*26850*/  IADD3.X R7, R21, UR7, RZ, P1, !PT ;  /* 0x0000000715077c10 */ /* 0x000fe40008ffe4ff */
[----:B------:R-:W2:Y:S01]  /*26860*/  LDL.64 R20, [R1+0x80] ;  /* 0x0000800001147983 */ /* 0x000ea20000100a00 */
[-C--:B------:R-:W-:Y:S02]  /*26870*/  IADD3 R13, R14, R0.reuse, RZ ;  /* 0x000000000e0d7210 */ /* 0x080fe40007ffe0ff */
[-C--:B------:R-:W-:Y:S01]  /*26880*/  IADD3 R15, R12, R0.reuse, RZ ;  /* 0x000000000c0f7210 */ /* 0x080fe20007ffe0ff */
[----:B------:R-:W2:Y:S04]  /*26890*/  LDL R14, [R1+0x244] ;  /* 0x00024400010e7983 */ /* 0x000ea80000100800 */
[----:B------:R-:W2:Y:S04]  /*268a0*/  LDL R12, [R1+0x240] ;  /* 0x00024000010c7983 */ /* 0x000ea80000100800 */
[----:B------:R1:W-:Y:S01]  /*268b0*/  LDGSTS.E.BYPASS.128 [R13], [R4.64+0x600], !PT ;  /* 0x00000600040d7fae */ /* 0x0003e2000f901c4a */
[----:B------:R-:W-:-:S03]  /*268c0*/  IADD3 R17, R10, R0, RZ ;  /* 0x000000000a117210 */ /* 0x000fc60007ffe0ff */
[----:B------:R1:W-:Y:S04]  /*268d0*/  LDGSTS.E.BYPASS.128 [R15], [R8.64+0x600], !PT ;  /* 0x00000600080f7fae */ /* 0x0003e8000f901c4a */
[----:B------:R-:W2:Y:S01]  /*268e0*/  LDL R10, [R1+0x23c] ;  /* 0x00023c00010a7983 */ /* 0x000ea20000100800 */
[----:B-1----:R-:W-:-:S03]  /*268f0*/  IADD3 R4, P0, R52, UR6, RZ ;  /* 0x0000000634047c10 */ /* 0x002fc6000ff1e0ff */
[----:B------:R1:W-:Y:S01]  /*26900*/  LDGSTS.E.BYPASS.128 [R17], [R6.64+0x600], !PT ;  /* 0x0000060006117fae */ /* 0x0003e2000f901c4a */
[----:B------:R-:W-:Y:S02]  /*26910*/  IADD3 R11, R50, R0, RZ ;  /* 0x00000000320b7210 */ /* 0x000fe40007ffe0ff */
[----:B------:R-:W-:Y:S02]  /*26920*/  IADD3.X R5, R53, UR7, RZ, P0, !PT ;  /* 0x0000000735057c10 */ /* 0x000fe400087fe4ff */
[----:B------:R-:W-:-:S03]  /*26930*/  IADD3 R8, P1, R48, UR6, RZ ;  /* 0x0000000630087c10 */ /* 0x000fc6000ff3e0ff */
[----:B------:R1:W-:Y:S01]  /*26940*/  LDGSTS.E.BYPASS.128 [R11], [R4.64+0x600], !PT ;  /* 0x00000600040b7fae */ /* 0x0003e2000f901c4a */
[----:B------:R-:W-:Y:S02]  /*26950*/  IADD3.X R9, R49, UR7, RZ, P1, !PT ;  /* 0x0000000731097c10 */ /* 0x000fe40008ffe4ff */
[----:B-1----:R-:W-:Y:S02]  /*26960*/  IADD3 R6, P0, R34, UR6, RZ ;  /* 0x0000000622067c10 */ /* 0x002fe4000ff1e0ff */
[-C--:B------:R-:W-:Y:S02]  /*26970*/  IADD3 R13, R33, R0.reuse, RZ ;  /* 0x00000000210d7210 */ /* 0x080fe40007ffe0ff */
[----:B------:R-:W-:Y:S02]  /*26980*/  IADD3.X R7, R35, UR7, RZ, P0, !PT ;  /* 0x0000000723077c10 */ /* 0x000fe400087fe4ff */
[-C--:B------:R-:W-:Y:S01]  /*26990*/  IADD3 R15, R32, R0.reuse, RZ ;  /* 0x00000000200f7210 */ /* 0x080fe20007ffe0ff */
[----:B------:R3:W-:Y:S04]  /*269a0*/  LDGSTS.E.BYPASS.128 [R13], [R8.64+0x600], !PT ;  /* 0x00000600080d7fae */ /* 0x0007e8000f901c4a */
[----:B------:R5:W-:Y:S01]  /*269b0*/  LDGSTS.E.BYPASS.128 [R15], [R6.64+0x600], !PT ;  /* 0x00000600060f7fae */ /* 0x000be2000f901c4a */
[----:B------:R-:W-:-:S02]  /*269c0*/  IADD3 R17, R27, R0, RZ ;  /* 0x000000001b117210 */ /* 0x000fc40007ffe0ff */
[----:B------:R-:W-:Y:S01]  /*269d0*/  IADD3 R11, R26, R0, RZ ;  /* 0x000000001a0b7210 */ /* 0x000fe20007ffe0ff */
[----:B------:R-:W1:Y:S01]  /*269e0*/  S2R R2, SR_TID.X ;  /* 0x0000000000027919 */ /* 0x000e620000002100 */
[----:B------:R-:W-:Y:S01]  /*269f0*/  UIADD3 UR5, UR5, 0x1, URZ ;  /* 0x0000000105057890 */ /* 0x000fe2000fffe03f */
        /* <DEDUP_REMOVED lines=14> */
[C---:B------:R-:W-:Y:S01]  /*26ae0*/  FFMA R239, R112.reuse, R76, R239 ;  /* 0x0000004c70ef7223 */ /* 0x040fe200000000ef */
        /* <DEDUP_REMOVED lines=24> */
[----:B------:R-:W-:Y:S01]  /*26c70*/  UISETP.GE.AND UP1, UPT, UR5, 0x3, UPT ;  /* 0x000000030500788c */ /* 0x000fe2000bf26270 */
        /* <DEDUP_REMOVED lines=39> */
[----:B------:R-:W-:Y:S01]  /*26ef0*/  USEL UR5, UR5, URZ, !UP1 ;  /* 0x0000003f05057287 */ /* 0x000fe2000c800000 */
        /* <DEDUP_REMOVED lines=13> */
[----:B-1----:R-:W-:Y:S01]  /*26fd0*/  SHF.L.U32 R2, R2, 0x4, RZ ;  /* 0x0000000402027819 */ /* 0x002fe200000006ff */
        /* <DEDUP_REMOVED lines=39> */
[----:B------:R-:W-:-:S02]  /*27250*/  USHF.L.U32 UR4, UR5, 0xf, URZ ;  /* 0x0000000f05047899 */ /* 0x000fc4000800063f */
[----:B------:R-:W-:Y:S01]  /*27260*/  ULEA UR8, UR5, 0x18000, 0x10 ;  /* 0x0001800005087891 */ /* 0x000fe2000f8e803f */
        /* <DEDUP_REMOVED lines=8> */
[----:B---3--:R-:W-:Y:S02]  /*272f0*/  IADD3 R8, P0, R28, UR6, RZ ;  /* 0x000000061c087c10 */ /* 0x008fe4000ff1e0ff */
[----:B------:R-:W-:-:S04]  /*27300*/  IADD3 R4, P1, R30, UR6, RZ ;  /* 0x000000061e047c10 */ /* 0x000fc8000ff3e0ff */
[----:B------:R-:W-:Y:S02]  /*27310*/  IADD3.X R5, R31, UR7, RZ, P1, !PT ;  /* 0x000000071f057c10 */ /* 0x000fe40008ffe4ff */
[----:B------:R-:W-:-:S03]  /*27320*/  IADD3.X R9, R29, UR7, RZ, P0, !PT ;  /* 0x000000071d097c10 */ /* 0x000fc600087fe4ff */
[----:B------:R4:W-:Y:S04]  /*27330*/  LDGSTS.E.BYPASS.128 [R17], [R4.64+0x600], !PT ;  /* 0x0000060004117fae */ /* 0x0009e8000f901c4a */
[----:B------:R2:W-:Y:S01]  /*27340*/  LDGSTS.E.BYPASS.128 [R11], [R8.64+0x600], !PT ;  /* 0x00000600080b7fae */ /* 0x0005e2000f901c4a */
[----:B-----5:R-:W-:-:S04]  /*27350*/  IADD3 R6, P1, R18, UR6, RZ ;  /* 0x0000000612067c10 */ /* 0x020fc8000ff3e0ff */
[----:B------:R-:W-:Y:S02]  /*27360*/  IADD3.X R7, R19, UR7, RZ, P1, !PT ;  /* 0x0000000713077c10 */ /* 0x000fe40008ffe4ff */
[----:B------:R-:W-:Y:S02]  /*27370*/  IADD3 R19, R16, R0, RZ ;  /* 0x0000000010137210 */ /* 0x000fe40007ffe0ff */
[----:B----4-:R-:W-:-:S03]  /*27380*/  IADD3 R4, P0, R24, UR6, RZ ;  /* 0x0000000618047c10 */ /* 0x010fc6000ff1e0ff */
[----:B------:R1:W-:Y:S01]  /*27390*/  LDGSTS.E.BYPASS.128 [R19], [R6.64+0x600], !PT ;  /* 0x0000060006137fae */ /* 0x0003e2000f901c4a */
[----:B------:R-:W-:Y:S02]  /*273a0*/  IADD3.X R5, R25, UR7, RZ, P0, !PT ;  /* 0x0000000719057c10 */ /* 0x000fe400087fe4ff */
[----:B--2---:R-:W-:-:S04]  /*273b0*/  IADD3 R8, P1, R22, UR6, RZ ;  /* 0x0000000616087c10 */ /* 0x004fc8000ff3e0ff */
[----:B------:R-:W-:Y:S02]  /*273c0*/  IADD3.X R9, R23, UR7, RZ, P1, !PT ;  /* 0x0000000717097c10 */ /* 0x000fe40008ffe4ff */
[----:B-1----:R-:W-:Y:S02]  /*273d0*/  IADD3 R6, P2, R20, UR6, RZ ;  /* 0x0000000614067c10 */ /* 0x002fe4000ff5e0ff */
[-C--:B------:R-:W-:Y:S02]  /*273e0*/  IADD3 R13, R14, R0.reuse, RZ ;  /* 0x000000000e0d7210 */ /* 0x080fe40007ffe0ff */
[----:B------:R-:W-:Y:S02]  /*273f0*/  IADD3.X R7, R21, UR7, RZ, P2, !PT ;  /* 0x0000000715077c10 */ /* 0x000fe400097fe4ff */
[-C--:B------:R-:W-:Y:S01]  /*27400*/  IADD3 R15, R12, R0.reuse, RZ ;  /* 0x000000000c0f7210 */ /* 0x080fe20007ffe0ff */
[----:B------:R1:W-:Y:S04]  /*27410*/  LDGSTS.E.BYPASS.128 [R13], [R4.64+0x600], !PT ;  /* 0x00000600040d7fae */ /* 0x0003e8000f901c4a */
[----:B------:R2:W-:Y:S01]  /*27420*/  LDGSTS.E.BYPASS.128 [R15], [R8.64+0x600], !PT ;  /* 0x00000600080f7fae */ /* 0x0005e2000f901c4a */
[----:B------:R-:W-:-:S05]  /*27430*/  IADD3 R17, R10, R0, RZ ;  /* 0x000000000a117210 */ /* 0x000fca0007ffe0ff */
[----:B------:R3:W-:Y:S04]  /*27440*/  LDGSTS.E.BYPASS.128 [R17], [R6.64+0x600], !PT ;  /* 0x0000060006117fae */ /* 0x0007e8000f901c4a */
[----:B------:R-:W0:Y:S01]  /*27450*/  LDGDEPBAR ;  /* 0x00000000000079af */ /* 0x000e220000000000 */
[----:B------:R-:W-:Y:S01]  /*27460*/  PLOP3.LUT P0, PT, PT, PT, UP0, 0x80, 0x0 ;  /* 0x000000000000781c */ /* 0x000fe20003f0f008 */
[----:B------:R-:W-:Y:S02]  /*27470*/  UIADD3 UR6, UP2, UR6, 0x200, URZ ;  /* 0x0000020006067890 */ /* 0x000fe4000ff5e03f */
[----:B------:R-:W-:Y:S02]  /*27480*/  UPLOP3.LUT UP0, UPT, UPT, UPT, UPT, 0x40, 0x0 ;  /* 0x000000000000789c */ /* 0x000fe40003f0e870 */
[----:B------:R-:W-:Y:S01]  /*27490*/  UIADD3.X UR7, URZ, UR7, URZ, UP2, !UPT ;  /* 0x000000073f077290 */ /* 0x000fe200097fe43f */
[-C--:B------:R-:W-:Y:S01]  /*274a0*/  FFMA R31, R131, R75.reuse, R196 ;  /* 0x0000004b831f7223 */ /* 0x080fe200000000c4 */
[-C--:B------:R-:W-:Y:S01]  /*274b0*/  FFMA R23, R139, R75.reuse, R181 ;  /* 0x0000004b8b177223 */ /* 0x080fe200000000b5 */
[-C--:B------:R-:W-:Y:S01]  /*274c0*/  FFMA R27, R143, R75.reuse, R193 ;  /* 0x0000004b8f1b7223 */ /* 0x080fe200000000c1 */
[-C--:B------:R-:W-:Y:S01]  /*274d0*/  FFMA R11, R147, R75.reuse, R209 ;  /* 0x0000004b930b7223 */ /* 0x080fe200000000d1 */
[-C--:B--2---:R-:W-:Y:S01]  /*274e0*/  FFMA R15, R151, R75.reuse, R220 ;  /* 0x0000004b970f7223 */ /* 0x084fe200000000dc */
[----:B------:R-:W-:Y:S01]  /*274f0*/  FFMA R19, R155, R75, R233 ;  /* 0x0000004b9b137223 */ /* 0x000fe200000000e9 */
[C---:B------:R-:W-:Y:S01]  /*27500*/  FFMA R230, R235.reuse, R83, R230 ;  /* 0x00000053ebe67223 */ /* 0x040fe200000000e6 */
[C---:B------:R-:W-:Y:S01]  /*27510*/  FFMA R229, R235.reuse, R79, R229 ;  /* 0x0000004febe57223 */ /* 0x040fe200000000e5 */
[----:B------:R-:W-:Y:S01]  /*27520*/  FFMA R228, R235, R71, R228 ;  /* 0x00000047ebe47223 */ /* 0x000fe200000000e4 */
[----:B------:R-:W-:Y:S01]  /*27530*/  LOP3.LUT R2, R2, 0x1e00, RZ, 0xc0, !PT ;  /* 0x00001e0002027812 */ /* 0x000fe200078ec0ff */
[C---:B------:R-:W-:Y:S01]  /*27540*/  FFMA R61, R111.reuse, R79, R236 ;  /* 0x0000004f6f3d7223 */ /* 0x040fe200000000ec */
[----:B------:R-:W-:Y:S01]  /*27550*/  FFMA R60, R111, R71, R237 ;  /* 0x000000476f3c7223 */ /* 0x000fe200000000ed */
[C---:B------:R-:W-:Y:S01]  /*27560*/  FFMA R58, R115.reuse, R83, R176 ;  /* 0x00000053733a7223 */ /* 0x040fe200000000b0 */
[----:B------:R-:W-:Y:S01]  /*27570*/  FFMA R57, R115, R79, R239 ;  /* 0x0000004f73397223 */ /* 0x000fe200000000ef */
[----:B------:R-:W-:-:S04]  /*27580*/  DEPBAR.LE SB0, 0x4 ;  /* 0x000081000000791a */ /* 0x000fc80000000000 */
        /* <DEDUP_REMOVED lines=26> */
[C---:B-1----:R-:W-:Y:S01]  /*27730*/  FFMA R13, R151.reuse, R79, R213 ;  /* 0x0000004f970d7223 */ /* 0x042fe200000000d5 */
[----:B------:R-:W-:Y:S01]  /*27740*/  FFMA R12, R151, R71, R234 ;  /* 0x00000047970c7223 */ /* 0x000fe200000000ea */
[C---:B------:R-:W-:Y:S01]  /*27750*/  FFMA R18, R155.reuse, R83, R232 ;  /* 0x000000539b127223 */ /* 0x040fe200000000e8 */
[C---:B---3--:R-:W-:Y:S01]  /*27760*/  FFMA R17, R155.reuse, R79, R217 ;  /* 0x0000004f9b117223 */ /* 0x048fe200000000d9 */
[----:B------:R-:W-:Y:S01]  /*27770*/  FFMA R16, R155, R71, R221 ;  /* 0x000000479b107223 */ /* 0x000fe200000000dd */
[C---:B------:R-:W-:Y:S01]  /*27780*/  FFMA R75, R159.reuse, R75, R173 ;  /* 0x0000004b9f4b7223 */ /* 0x040fe200000000ad */
[C---:B------:R-:W-:Y:S01]  /*27790*/  FFMA R74, R159.reuse, R83, R169 ;  /* 0x000000539f4a7223 */ /* 0x040fe200000000a9 */
[C---:B------:R-:W-:Y:S01]  /*277a0*/  FFMA R73, R159.reuse, R79, R165 ;  /* 0x0000004f9f497223 */ /* 0x040fe200000000a5 */
[----:B------:R-:W-:Y:S01]  /*277b0*/  FFMA R72, R159, R71, R161 ;  /* 0x000000479f487223 */ /* 0x000fe200000000a1 */
[----:B------:R-:W-:Y:S06]  /*277c0*/  BAR.SYNC 0x0 ;  /* 0x0000000000007b1d */ /* 0x000fec0000000000 */
[----:B------:R-:W-:Y:S01]  /*277d0*/  @!P0 CALL.REL.NOINC `(.L_x_0) ;  /* 0x0000001000008944 */ /* 0x000fe20003c00000 */
[----:B------:R-:W-:Y:S05]  /*277e0*/  BRA `(.L_x_1) ;  /* 0xfffdbf7000007947 */ /* 0x000fea000383ffff */
.L_x_0:
[----:B------:R-:W2:Y:S01]  /*277f0*/  LDL.LU R48, [R1+0x238] ;  /* 0x0002380001307983 */ /* 0x000ea20000300800 */
[----:B------:R-:W-:-:S04]  /*27800*/  DEPBAR.LE SB0, 0x0 ;  /* 0x000080000000791a */ /* 0x000fc80000000000 */
[----:B------:R-:W3:Y:S04]  /*27810*/  LDL.LU R118, [R1+0x2b8] ;  /* 0x0002b80001767983 */ /* 0x000ee80000300800 */
[----:B------:R-:W4:Y:S04]  /*27820*/  LDL.LU R143, [R1+0x2b4] ;  /* 0x0002b400018f7983 */ /* 0x000f280000300800 */
[----:B------:R-:W5:Y:S04]  /*27830*/  LDL.LU R142, [R1+0x2b0] ;  /* 0x0002b000018e7983 */ /* 0x000f680000300800 */
[----:B------:R-:W4:Y:S04]  /*27840*/  LDL.LU R141, [R1+0x2ac] ;  /* 0x0002ac00018d7983 */ /* 0x000f280000300800 */
        /* <DEDUP_REMOVED lines=12> */
[----:B------:R-:W1:Y:S04]  /*27910*/  S2R R235, SR_TID.X ;  /* 0x0000000000eb7919 */ /* 0x000e680000002100 */
[----:B------:R-:W1:Y:S02]  /*27920*/  S2R R225, SR_TID.X ;  /* 0x0000000000e17919 */ /* 0x000e640000002100 */
[----:B-1----:R-:W-:-:S02]  /*27930*/  SHF.L.U32 R235, R235, 0x2, RZ ;  /* 0x00000002ebeb7819 */ /* 0x002fc400000006ff */
[----:B------:R-:W-:Y:S02]  /*27940*/  SHF.R.U32.HI R225, RZ, 0x5, R225 ;  /* 0x00000005ffe17819 */ /* 0x000fe400000116e1 */
[----:B------:R-:W-:Y:S02]  /*27950*/  LOP3.LUT R235, R235, 0x7c, RZ, 0xc0, !PT ;  /* 0x0000007cebeb7812 */ /* 0x000fe400078ec0ff */
[----:B------:R-:W-:-:S05]  /*27960*/  SGXT.U32 R225, R225, 0x2 ;  /* 0x00000002e1e1781a */ /* 0x000fca0000000000 */
[C---:B------:R-:W-:Y:S01]  /*27970*/  IMAD R80, R225.reuse, 0x210, R235 ;  /* 0x00000210e1507824 */ /* 0x040fe200078e02eb */
[----:B------:R-:W-:Y:S06]  /*27980*/  BAR.SYNC 0x0 ;  /* 0x0000000000007b1d */ /* 0x000fec0000000000 */
[----:B------:R-:W-:Y:S01]  /*27990*/  SHF.L.U32 R2, R80, 0x2, RZ ;  /* 0x0000000250027819 */ /* 0x000fe200000006ff */
[----:B------:R-:W-:Y:S04]  /*279a0*/  STS.128 [R80.X4], R228 ;  /* 0x000000e450007388 */ /* 0x000fe80000004c00 */
[----:B------:R-:W-:Y:S01]  /*279b0*/  IMAD R2, R225, -0x630, R2 ;  /* 0xfffff9d0e1027824 */ /* 0x000fe200078e0202 */
[----:B------:R-:W-:Y:S04]  /*279c0*/  STS.128 [R80.X4+0x210], R100 ;  /* 0x0002106450007388 */ /* 0x000fe80000004c00 */
[----:B------:R-:W-:Y:S04]  /*279d0*/  STS.128 [R80.X4+0x420], R64 ;  /* 0x0004204050007388 */ /* 0x000fe80000004c00 */
[----:B------:R-:W-:Y:S01]  /*279e0*/  STS.128 [R80.X4+0x630], R60 ;  /* 0x0006303c50007388 */ /* 0x000fe20000004c00 */
[----:B------:R-:W-:-:S03]  /*279f0*/  MOV R3, 0x4 ;  /* 0x0000000400037802 */ /* 0x000fc60000000f00 */
[----:B------:R-:W-:Y:S06]  /*27a00*/  BAR.SYNC 0x0 ;  /* 0x0000000000007b1d */ /* 0x000fec0000000000 */
[----:B------:R-:W1:Y:S04]  /*27a10*/  LDS.128 R92, [R2] ;  /* 0x00000000025c7984 */ /* 0x000e680000000c00 */
[----:B------:R-:W1:Y:S04]  /*27a20*/  LDS.128 R68, [R2+0x840] ;  /* 0x0008400002447984 */ /* 0x000e680000000c00 */
[----:B------:R-:W1:Y:S04]  /*27a30*/  LDS.128 R52, [R2+0x1080] ;  /* 0x0010800002347984 */ /* 0x000e680000000c00 */
[----:B------:R-:W1:Y:S04]  /*27a40*/  LDS.128 R4, [R2+0x18c0] ;  /* 0x0018c00002047984 */ /* 0x000e680000000c00 */
[----:B------:R-:W-:Y:S06]  /*27a50*/  BAR.SYNC 0x0 ;  /* 0x0000000000007b1d */ /* 0x000fec0000000000 */
[----:B------:R-:W-:Y:S04]  /*27a60*/  STS.128 [R80.X4], R56 ;  /* 0x0000003850007388 */ /* 0x000fe80000004c00 */
[----:B------:R-:W-:Y:S04]  /*27a70*/  STS.128 [R80.X4+0x210], R44 ;  /* 0x0002102c50007388 */ /* 0x000fe80000004c00 */
[----:B------:R-:W-:Y:S04]  /*27a80*/  STS.128 [R80.X4+0x420], R40 ;  /* 0x0004202850007388 */ /* 0x000fe80000004c00 */
[----:B------:R-:W-:Y:S01]  /*27a90*/  STS.128 [R80.X4+0x630], R36 ;  /* 0x0006302450007388 */ /* 0x000fe20000004c00 */
[----:B------:R-:W-:-:S03]  /*27aa0*/  CS2R R112, SRZ ;  /* 0x0000000000707805 */ /* 0x000fc6000001ff00 */
[----:B------:R-:W-:Y:S06]  /*27ab0*/  BAR.SYNC 0x0 ;  /* 0x0000000000007b1d */ /* 0x000fec0000000000 */
[----:B------:R-:W1:Y:S01]  /*27ac0*/  LDS.128 R76, [R2] ;  /* 0x00000000024c7984 */ /* 0x000e620000000c00 */
[----:B------:R-:W-:-:S03]  /*27ad0*/  CS2R R114, SRZ ;  /* 0x0000000000727805 */ /* 0x000fc6000001ff00 */
[----:B------:R-:W1:Y:S04]  /*27ae0*/  LDS.128 R64, [R2+0x840] ;  /* 0x0008400002407984 */ /* 0x000e680000000c00 */
[----:B------:R-:W1:Y:S01]  /*27af0*/  LDS.128 R60, [R2+0x1080] ;  /* 0x00108000023c7984 */ /* 0x000e620000000c00 */
[----:B------:R-:W-:Y:S01]  /*27b00*/  CS2R R88, SRZ ;  /* 0x0000000000587805 */ /* 0x000fe2000001ff00 */
        /* <DEDUP_REMOVED lines=12> */
[----:B--2---:R-:W-:-:S02]  /*27bd0*/  LOP3.LUT R0, R48, R235, RZ, 0xfc, !PT ;  /* 0x000000eb30007212 */ /* 0x004fc400078efcff */
[----:B------:R-:W2:Y:S04]  /*27be0*/  LDS.128 R48, [R2+0x18c0] ;  /* 0x0018c00002307984 */ /* 0x000ea80000000c00 */
[----:B------:R-:W-:Y:S06]  /*27bf0*/  BAR.SYNC 0x0 ;  /* 0x0000000000007b1d */ /* 0x000fec0000000000 */
[----:B------:R-:W-:-:S04]  /*27c00*/  ISETP.GE.AND P6, PT, R0, 0x80, PT ;  /* 0x000000800000780c */ /* 0x000fc80003fc6270 */
[----:B---3--:R-:W-:Y:S01]  /*27c10*/  ISETP.LT.AND P0, PT, R118, c[0x0][0x180], !P6 ;  /* 0x0000600076007a0c */ /* 0x008fe20007701270 */
[----:B------:R-:W-:Y:S01]  /*27c20*/  STS.128 [R80.X4], R28 ;  /* 0x0000001c50007388 */ /* 0x000fe20000004c00 */
[----:B------:R-:W-:-:S03]  /*27c30*/  IMAD.WIDE R116, R0, R3, c[0x0][0x160] ;  /* 0x0000580000747625 */ /* 0x000fc600078e0203 */
[----:B------:R-:W-:Y:S04]  /*27c40*/  STS.128 [R80.X4+0x210], R32 ;  /* 0x0002102050007388 */ /* 0x000fe80000004c00 */
[----:B------:R-:W-:Y:S04]  /*27c50*/  STS.128 [R80.X4+0x420], R20 ;  /* 0x0004201450007388 */ /* 0x000fe80000004c00 */
[----:B------:R-:W-:Y:S04]  /*27c60*/  STS.128 [R80.X4+0x630], R24 ;  /* 0x0006301850007388 */ /* 0x000fe80000004c00 */
[----:B------:R-:W-:Y:S06]  /*27c70*/  BAR.SYNC 0x0 ;  /* 0x0000000000007b1d */ /* 0x000fec0000000000 */
[----:B------:R-:W3:Y:S04]  /*27c80*/  LDS.128 R56, [R2] ;  /* 0x0000000002387984 */ /* 0x000ee80000000c00 */
[----:B------:R-:W1:Y:S04]  /*27c90*/  LDS.128 R36, [R2+0x840] ;  /* 0x0008400002247984 */ /* 0x000e680000000c00 */
[----:B------:R-:W1:Y:S04]  /*27ca0*/  LDS.128 R40, [R2+0x1080] ;  /* 0x0010800002287984 */ /* 0x000e680000000c00 */
[----:B------:R-:W-:Y:S04]  /*27cb0*/  LDS.128 R44, [R2+0x18c0] ;  /* 0x0018c000022c7984 */ /* 0x000fe80000000c00 */
[----:B------:R-:W-:Y:S06]  /*27cc0*/  BAR.SYNC 0x0 ;  /* 0x0000000000007b1d */ /* 0x000fec0000000000 */
[----:B------:R-:W-:Y:S04]  /*27cd0*/  STS.128 [R80.X4], R8 ;  /* 0x0000000850007388 */ /* 0x000fe80000004c00 */
[----:B------:R-:W-:Y:S04]  /*27ce0*/  STS.128 [R80.X4+0x210], R12 ;  /* 0x0002100c50007388 */ /* 0x000fe80000004c00 */
[----:B------:R-:W-:Y:S04]  /*27cf0*/  STS.128 [R80.X4+0x420], R16 ;  /* 0x0004201050007388 */ /* 0x000fe80000004c00 */
[----:B------:R-:W-:Y:S04]  /*27d00*/  STS.128 [R80.X4+0x630], R72 ;  /* 0x0006304850007388 */ /* 0x000fe80000004c00 */
[----:B------:R-:W-:Y:S06]  /*27d10*/  BAR.SYNC 0x0 ;  /* 0x0000000000007b1d */ /* 0x000fec0000000000 */
[----:B------:R-:W-:Y:S01]  /*27d20*/  P2R R8, PR, RZ, 0x1 ;  /* 0x00000001ff087803 */ /* 0x000fe20000000000 */
[----:B------:R-:W1:Y:S01]  /*27d30*/  @P0 LDG.E.EL.128 R112, [R116.64] ;  /* 0x0000000a74700981 */ /* 0x000e62000c2e1d00 */
[----:B----4-:R-:W-:-:S02]  /*27d40*/  ISETP.LT.AND P0, PT, R139, c[0x0][0x180], !P6 ;  /* 0x000060008b007a0c */ /* 0x010fc40007701270 */
[----:B------:R-:W-:Y:S02]  /*27d50*/  ISETP.LT.AND P4, PT, R143, c[0x0][0x180], !P6 ;  /* 0x000060008f007a0c */ /* 0x000fe40007781270 */
[----:B------:R-:W-:Y:S02]  /*27d60*/  P2R R125, PR, RZ, 0x1 ;  /* 0x00000001ff7d7803 */ /* 0x000fe40000000000 */
[----:B-----5:R-:W-:-:S07]  /*27d70*/  ISETP.LT.AND P3, PT, R142, c[0x0][0x180], !P6 ;  /* 0x000060008e007a0c */ /* 0x020fce0007761270 */
[----:B------:R-:W4:Y:S01]  /*27d80*/  @P0 LDG.E.EL.128 R88, [R116.64] ;  /* 0x0000000a74580981 */ /* 0x000f22000c2e1d00 */
[----:B------:R-:W-:Y:S02]  /*27d90*/  ISETP.LT.AND P0, PT, R138, c[0x0][0x180], !P6 ;  /* 0x000060008a007a0c */ /* 0x000fe40007701270 */
[----:B------:R-:W-:Y:S01]  /*27da0*/  ISETP.LT.AND P2, PT, R141, c[0x0][0x180], !P6 ;  /* 0x000060008d007a0c */ /* 0x000fe20007741270 */
[----:B------:R-:W5:Y:S01]  /*27db0*/  @P4 LDG.E.EL.128 R108, [R116.64] ;  /* 0x0000000a746c4981 */ /* 0x000f62000c2e1d00 */
[----:B------:R-:W-:Y:S02]  /*27dc0*/  P2R R126, PR, RZ, 0x1 ;  /* 0x00000001ff7e7803 */ /* 0x000fe40000000000 */
[----:B------:R-:W-:Y:S01]  /*27dd0*/  ISETP.LT.AND P1, PT, R140, c[0x0][0x180], !P6 ;  /* 0x000060008c007a0c */ /* 0x000fe20007721270 */
[----:B------:R-:W2:Y:S06]  /*27de0*/  @P3 LDG.E.EL.128 R104, [R116.64] ;  /* 0x0000000a74683981 */ /* 0x000eac000c2e1d00 */
[----:B------:R-:W3:Y:S01]  /*27df0*/  @P0 LDG.E.EL.128 R84, [R116.64] ;  /* 0x0000000a74540981 */ /* 0x000ee2000c2e1d00 */
[----:B------:R-:W-:Y:S01]  /*27e00*/  ISETP.LT.AND P0, PT, R137, c[0x0][0x180], !P6 ;  /* 0x0000600089007a0c */ /* 0x000fe20007701270 */
[----:B------:R-:W-:-:S02]  /*27e10*/  CS2R R80, SRZ ;  /* 0x0000000000507805 */ /* 0x000fc4000001ff00 */
[----:B------:R-:W3:Y:S01]  /*27e20*/  @P2 LDG.E.EL.128 R100, [R116.64] ;  /* 0x0000000a74642981 */ /* 0x000ee2000c2e1d00 */
[----:B------:R-:W-:-:S03]  /*27e30*/  P2R R127, PR, RZ, 0x1 ;  /* 0x00000001ff7f7803 */ /* 0x000fc60000000000 */
[----:B------:R-:W4:Y:S06]  /*27e40*/  @P1 LDG.E.EL.128 R96, [R116.64] ;  /* 0x0000000a74601981 */ /* 0x000f2c000c2e1d00 */
[----:B------:R-:W4:Y:S01]  /*27e50*/  @P0 LDG.E.EL.128 R80, [R116.64] ;  /* 0x0000000a74500981 */ /* 0x000f22000c2e1d00 */
[----:B------:R-:W-:Y:S01]  /*27e60*/  ISETP.LT.AND P0, PT, R136, c[0x0][0x180], !P6 ;  /* 0x0000600088007a0c */ /* 0x000fe20007701270 */
[----:B------:R-:W-:Y:S01]  /*27e70*/  CS2R R72, SRZ ;  /* 0x0000000000487805 */ /* 0x000fe2000001ff00 */
[----:B------:R-:W-:-:S11]  /*27e80*/  CS2R R74, SRZ ;  /* 0x00000000004a7805 */ /* 0x000fd6000001ff00 */
[----:B------:R-:W4:Y:S01]  /*27e90*/  @P0 LDG.E.EL.128 R72, [R116.64] ;  /* 0x0000000a74480981 */ /* 0x000f22000c2e1d00 */
[----:B------:R-:W-:Y:S02]  /*27ea0*/  P2R R9, PR, RZ, 0x10 ;  /* 0x00000010ff097803 */ /* 0x000fe40000000000 */
[----:B------:R-:W-:Y:S02]  /*27eb0*/  P2R R128, PR, RZ, 0x1 ;  /* 0x00000001ff807803 */ /* 0x000fe40000000000 */
[----:B------:R-:W-:Y:S02]  /*27ec0*/  ISETP.LT.AND P5, PT, R135, c[0x0][0x180], !P6 ;  /* 0x0000600087007a0c */ /* 0x000fe400077a1270 */
[----:B------:R-:W-:Y:S02]  /*27ed0*/  P2R R10, PR, RZ, 0x8 ;  /* 0x00000008ff0a7803 */ /* 0x000fe40000000000 */
[----:B------:R-:W-:Y:S02]  /*27ee0*/  ISETP.LT.AND P4, PT, R134, c[0x0][0x180], !P6 ;  /* 0x0000600086007a0c */ /* 0x000fe40007781270 */
[----:B------:R-:W-:-:S02]  /*27ef0*/  ISETP.LT.AND P0, PT, R130, c[0x0][0x180], !P6 ;  /* 0x0000600082007a0c */ /* 0x000fc40007701270 */
[----:B------:R-:W-:Y:S02]  /*27f00*/  P2R R11, PR, RZ, 0x4 ;  /* 0x00000004ff0b7803 */ /* 0x000fe40000000000 */
[----:B------:R-:W-:Y:S02]  /*27f10*/  P2R R124, PR, RZ, 0x2 ;  /* 0x00000002ff7c7803 */ /* 0x000fe40000000000 */
[----:B------:R-:W-:Y:S02]  /*27f20*/  ISETP.LT.AND P3, PT, R133, c[0x0][0x180], !P6 ;  /* 0x0000600085007a0c */ /* 0x000fe40007761270 */
[----:B------:R-:W-:Y:S02]  /*27f30*/  ISETP.LT.AND P2, PT, R132, c[0x0][0x180], !P6 ;  /* 0x0000600084007a0c */ /* 0x000fe40007741270 */
[----:B------:R-:W-:Y:S01]  /*27f40*/  ISETP.LT.AND P1, PT, R131, c[0x0][0x180], !P6 ;  /* 0x0000600083007a0c */ /* 0x000fe20007721270 */
        /* <DEDUP_REMOVED lines=12> */
[----:B------:R-:W4:Y:S01]  /*28010*/  @P5 LDG.E.EL.128 R28, [R116.64] ;  /* 0x0000000a741c5981 */ /* 0x000f22000c2e1d00 */
[----:B------:R-:W-:-:S03]  /*28020*/  ISETP.LT.AND P6, PT, R129, c[0x0][0x180], !P6 ;  /* 0x0000600081007a0c */ /* 0x000fc600077c1270 */
[----:B------:R-:W4:Y:S04]  /*28030*/  @P4 LDG.E.EL.128 R32, [R116.64] ;  /* 0x0000000a74204981 */ /* 0x000f28000c2e1d00 */
[----:B------:R-:W4:Y:S01]  /*28040*/  @P0 LDG.E.EL.128 R12, [R116.64] ;  /* 0x0000000a740c0981 */ /* 0x000f22000c2e1d00 */
[----:B------:R-:W-:-:S03]  /*28050*/  P2R R123, PR, RZ, 0x20 ;  /* 0x00000020ff7b7803 */ /* 0x000fc60000000000 */
[----:B------:R-:W4:Y:S01]  /*28060*/  @P3 LDG.E.EL.128 R24, [R116.64] ;  /* 0x0000000a74183981 */ /* 0x000f22000c2e1d00 */
[----:B------:R-:W-:-:S03]  /*28070*/  P2R R122, PR, RZ, 0x10 ;  /* 0x00000010ff7a7803 */ /* 0x000fc60000000000 */
[----:B------:R-:W4:Y:S01]  /*28080*/  @P2 LDG.E.EL.128 R20, [R116.64] ;  /* 0x0000000a74142981 */ /* 0x000f22000c2e1d00 */
[----:B------:R-:W-:-:S03]  /*28090*/  P2R R121, PR, RZ, 0x8 ;  /* 0x00000008ff797803 */ /* 0x000fc60000000000 */
[----:B------:R-:W4:Y:S01]  /*280a0*/  @P1 LDG.E.EL.128 R16, [R116.64] ;  /* 0x0000000a74101981 */ /* 0x000f22000c2e1d00 */
[----:B------:R-:W-:Y:S02]  /*280b0*/  P2R R120, PR, RZ, 0x4 ;  /* 0x00000004ff787803 */ /* 0x000fe40000000000 */
[----:B------:R-:W-:Y:S02]  /*280c0*/  ISETP.NE.AND P5, PT, R11, RZ, PT ;  /* 0x000000ff0b00720c */ /* 0x000fe40003fa5270 */
[----:B------:R-:W-:Y:S02]  /*280d0*/  ISETP.NE.AND P4, PT, R10, RZ, PT ;  /* 0x000000ff0a00720c */ /* 0x000fe40003f85270 */
[----:B------:R-:W-:Y:S01]  /*280e0*/  ISETP.NE.AND P3, PT, R9, RZ, PT ;  /* 0x000000ff0900720c */ /* 0x000fe20003f65270 */
[----:B------:R-:W-:Y:S01]  /*280f0*/  CS2R R10, SRZ ;  /* 0x00000000000a7805 */ /* 0x000fe2000001ff00 */
[----:B------:R-:W-:Y:S02]  /*28100*/  ISETP.NE.AND P2, PT, R8, RZ, PT ;  /* 0x000000ff0800720c */ /* 0x000fe40003f45270 */
[----:B------:R-:W-:-:S06]  /*28110*/  CS2R R8, SRZ ;  /* 0x0000000000087805 */ /* 0x000fcc000001ff00 */
[----:B------:R-:W4:Y:S01]  /*28120*/  @P6 LDG.E.EL.128 R8, [R116.64] ;  /* 0x0000000a74086981 */ /* 0x000f22000c2e1d00 */
[-C--:B------:R-:W-:Y:S02]  /*28130*/  LEA R118, R118, R0.reuse, 0x7 ;  /* 0x0000000076767211 */ /* 0x080fe400078e38ff */
[----:B------:R-:W-:Y:S02]  /*28140*/  P2R R119, PR, RZ, 0x2 ;  /* 0x00000002ff777803 */ /* 0x000fe40000000000 */
[----:B------:R-:W-:Y:S01]  /*28150*/  ISETP.NE.AND P1, PT, R124, RZ, PT ;  /* 0x000000ff7c00720c */ /* 0x000fe20003f25270 */
[----:B-1----:R-:W-:Y:S01]  /*28160*/  FADD R114, R94, R114 ;  /* 0x000000725e727221 */ /* 0x002fe20000000000 */
[-C--:B------:R-:W-:Y:S01]  /*28170*/  LEA R94, R143, R0.reuse, 0x7 ;  /* 0x000000008f5e7211 */ /* 0x080fe200078e38ff */
[----:B------:R-:W-:Y:S01]  /*28180*/  FADD R112, R92, R112 ;  /* 0x000000705c707221 */ /* 0x000fe20000000000 */
[----:B------:R-:W-:Y:S01]  /*28190*/  FADD R113, R93, R113 ;  /* 0x000000715d717221 */ /* 0x000fe20000000000 */
[----:B------:R-:W-:Y:S01]  /*281a0*/  FADD R115, R95, R115 ;  /* 0x000000735f737221 */ /* 0x000fe20000000000 */
[-C--:B------:R-:W-:Y:S01]  /*281b0*/  IMAD.WIDE R92, R118, R3.reuse, c[0x0][0x178] ;  /* 0x00005e00765c7625 */ /* 0x080fe200078e0203 */
[----:B-----5:R-:W-:Y:S01]  /*281c0*/  FADD R110, R70, R110 ;  /* 0x0000006e466e7221 */ /* 0x020fe20000000000 */
[-C--:B------:R-:W-:Y:S01]  /*281d0*/  LEA R70, R142, R0.reuse, 0x7 ;  /* 0x000000008e467211 */ /* 0x080fe200078e38ff */
[----:B------:R-:W-:Y:S01]  /*281e0*/  FADD R108, R68, R108 ;  /* 0x0000006c446c7221 */ /* 0x000fe20000000000 */
[----:B------:R-:W-:Y:S01]  /*281f0*/  FADD R109, R69, R109 ;  /* 0x0000006d456d7221 */ /* 0x000fe20000000000 */
[----:B------:R-:W-:Y:S01]  /*28200*/  FADD R111, R71, R111 ;  /* 0x0000006f476f7221 */ /* 0x000fe20000000000 */
[-C--:B------:R-:W-:Y:S01]  /*28210*/  IMAD.WIDE R68, R94, R3.reuse, c[0x0][0x178] ;  /* 0x00005e005e447625 */ /* 0x080fe200078e0203 */
[----:B--2---:R-:W-:Y:S01]  /*28220*/  FADD R104, R52, R104 ;  /* 0x0000006834687221 */ /* 0x004fe20000000000 */
[----:B------:R-:W-:Y:S01]  /*28230*/  FADD R105, R53, R105 ;  /* 0x0000006935697221 */ /* 0x000fe20000000000 */
[----:B------:R-:W-:Y:S01]  /*28240*/  FADD R106, R54, R106 ;  /* 0x0000006a366a7221 */ /* 0x000fe20000000000 */
[----:B------:R-:W-:Y:S01]  /*28250*/  FADD R107, R55, R107 ;  /* 0x0000006b376b7221 */ /* 0x000fe20000000000 */
[----:B------:R-:W-:Y:S01]  /*28260*/  IMAD.WIDE R52, R70, R3, c[0x0][0x178] ;  /* 0x00005e0046347625 */ /* 0x000fe200078e0203 */
[----:B------:R-:W-:Y:S01]  /*28270*/  LEA R54, R141, R0, 0x7 ;  /* 0x000000008d367211 */ /* 0x000fe200078e38ff */
[----:B------:R-:W-:Y:S01]  /*28280*/  @P2 STG.E.128 [R92.64], R112 ;  /* 0x000000705c002986 */ /* 0x000fe2000c101d0a */
[----:B---3--:R-:W-:Y:S01]  /*28290*/  FADD R100, R4, R100 ;  /* 0x0000006404647221 */ /* 0x008fe20000000000 */
[----:B------:R-:W-:-:S02]  /*282a0*/  FADD R101, R5, R101 ;  /* 0x0000006505657221 */ /* 0x000fc40000000000 */
[----:B------:R-:W-:Y:S01]  /*282b0*/  @P3 STG.E.128 [R68.64], R108 ;  /* 0x0000006c44003986 */ /* 0x000fe2000c101d0a */
[----:B------:R-:W-:Y:S01]  /*282c0*/  FADD R102, R6, R102 ;  /* 0x0000006606667221 */ /* 0x000fe20000000000 */
[----:B------:R-:W-:Y:S01]  /*282d0*/  FADD R103, R7, R103 ;  /* 0x0000006707677221 */ /* 0x000fe20000000000 */
[-C--:B------:R-:W-:Y:S01]  /*282e0*/  IMAD.WIDE R4, R54, R3.reuse, c[0x0][0x178] ;  /* 0x00005e0036047625 */ /* 0x080fe200078e0203 */
[----:B------:R1:W-:Y:S01]  /*282f0*/  @P4 STG.E.128 [R52.64], R104 ;  /* 0x0000006834004986 */ /* 0x0003e2000c101d0a */
[-C--:B------:R-:W-:Y:S02]  /*28300*/  LEA R6, R140, R0.reuse, 0x7 ;  /* 0x000000008c067211 */ /* 0x080fe400078e38ff */
[----:B------:R-:W-:Y:S01]  /*28310*/  ISETP.NE.AND P2, PT, R125, RZ, PT ;  /* 0x000000ff7d00720c */ /* 0x000fe20003f45270 */
[----:B------:R2:W-:Y:S01]  /*28320*/  @P5 STG.E.128 [R4.64], R100 ;  /* 0x0000006404005986 */ /* 0x0005e2000c101d0a */
[----:B------:R-:W-:Y:S01]  /*28330*/  ISETP.NE.AND P3, PT, R126, RZ, PT ;  /* 0x000000ff7e00720c */ /* 0x000fe20003f65270 */
[----:B----4-:R-:W-:Y:S01]  /*28340*/  FADD R76, R76, R96 ;  /* 0x000000604c4c7221 */ /* 0x010fe20000000000 */
[----:B------:R-:W-:Y:S01]  /*28350*/  FADD R77, R77, R97 ;  /* 0x000000614d4d7221 */ /* 0x000fe20000000000 */
[----:B------:R-:W-:Y:S01]  /*28360*/  FADD R78, R78, R98 ;  /* 0x000000624e4e7221 */ /* 0x000fe20000000000 */
[----:B------:R-:W-:Y:S01]  /*28370*/  FADD R79, R79, R99 ;  /* 0x000000634f4f7221 */ /* 0x000fe20000000000 */
[----:B------:R-:W-:Y:S01]  /*28380*/  IMAD.WIDE R6, R6, R3, c[0x0][0x178] ;  /* 0x00005e0006067625 */ /* 0x000fe200078e0203 */
[----:B-1----:R-:W-:-:S05]  /*28390*/  LEA R52, R139, R0, 0x7 ;  /* 0x000000008b347211 */ /* 0x002fca00078e38ff */
[-C--:B--2---:R-:W-:Y:S01]  /*283a0*/  IMAD.WIDE R4, R52, R3.reuse, c[0x0][0x178] ;  /* 0x00005e0034047625 */ /* 0x084fe200078e0203 */
[-C--:B------:R-:W-:Y:S01]  /*283b0*/  LEA R52, R138, R0.reuse, 0x7 ;  /* 0x000000008a347211 */ /* 0x080fe200078e38ff */
[----:B------:R1:W-:Y:S01]  /*283c0*/  @P1 STG.E.128 [R6.64], R76 ;  /* 0x0000004c06001986 */ /* 0x0003e2000c101d0a */
[----:B------:R-:W-:Y:S01]  /*283d0*/  FADD R64, R64, R88 ;  /* 0x0000005840407221 */ /* 0x000fe20000000000 */
        /* <DEDUP_REMOVED lines=8> */
[-C--:B------:R-:W-:Y:S01]  /*28460*/  LEA R48, R136, R0.reuse, 0x7 ;  /* 0x0000000088307211 */ /* 0x080fe200078e38ff */
[----:B------:R2:W-:Y:S01]  /*28470*/  @P2 STG.E.128 [R4.64], R64 ;  /* 0x0000004004002986 */ /* 0x0005e2000c101d0a */
[----:B------:R-:W-:Y:S01]  /*28480*/  FADD R81, R49, R81 ;  /* 0x0000005131517221 */ /* 0x000fe20000000000 */
[----:B-1----:R-:W-:Y:S01]  /*28490*/  IMAD.WIDE R6, R52, R3, c[0x0][0x178] ;  /* 0x00005e0034067625 */ /* 0x002fe200078e0203 */
[----:B------:R-:W-:Y:S01]  /*284a0*/  LEA R52, R137, R0, 0x7 ;  /* 0x0000000089347211 */ /* 0x000fe200078e38ff */
[----:B------:R-:W-:Y:S01]  /*284b0*/  FADD R76, R56, R72 ;  /* 0x00000048384c7221 */ /* 0x000fe20000000000 */
[----:B------:R-:W-:Y:S01]  /*284c0*/  FADD R77, R57, R73 ;  /* 0x00000049394d7221 */ /* 0x000fe20000000000 */
[----:B------:R-:W-:Y:S01]  /*284d0*/  FADD R78, R58, R74 ;  /* 0x0000004a3a4e7221 */ /* 0x000fe20000000000 */
[----:B------:R-:W-:Y:S01]  /*284e0*/  FADD R79, R59, R75 ;  /* 0x0000004b3b4f7221 */ /* 0x000fe20000000000 */
[----:B------:R1:W-:Y:S01]  /*284f0*/  @P3 STG.E.128 [R6.64], R60 ;  /* 0x0000003c06003986 */ /* 0x0003e2000c101d0a */
[----:B------:R-:W-:Y:S01]  /*28500*/  FADD R82, R50, R82 ;  /* 0x0000005232527221 */ /* 0x000fe20000000000 */
[----:B------:R-:W-:-:S02]  /*28510*/  FADD R83, R51, R83 ;  /* 0x0000005333537221 */ /* 0x000fc40000000000 */
[----:B------:R-:W3:Y:S01]  /*28520*/  LDS.128 R56, [R2+0x1080] ;  /* 0x0010800002387984 */ /* 0x000ee20000000c00 */
[----:B--2---:R-:W-:-:S03]  /*28530*/  IMAD.WIDE R4, R52, R3, c[0x0][0x178] ;  /* 0x00005e0034047625 */ /* 0x004fc600078e0203 */
[----:B------:R-:W-:Y:S04]  /*28540*/  LDS.128 R52, [R2+0x840] ;  /* 0x0008400002347984 */ /* 0x000fe80000000c00 */
[----:B------:R-:W-:Y:S01]  /*28550*/  LDS.128 R60, [R2+0x18c0] ;  /* 0x0018c000023c7984 */ /* 0x000fe20000000c00 */
[----:B-1----:R-:W-:-:S03]  /*28560*/  IMAD.WIDE R6, R48, R3, c[0x0][0x178] ;  /* 0x00005e0030067625 */ /* 0x002fc600078e0203 */
[----:B------:R-:W1:Y:S01]  /*28570*/  LDS.128 R48, [R2] ;  /* 0x0000000002307984 */ /* 0x000e620000000c00 */
[----:B------:R-:W-:Y:S02]  /*28580*/  ISETP.NE.AND P4, PT, R127, RZ, PT ;  /* 0x000000ff7f00720c */ /* 0x000fe40003f85270 */
[----:B------:R-:W-:Y:S02]  /*28590*/  ISETP.NE.AND P5, PT, R128, RZ, PT ;  /* 0x000000ff8000720c */ /* 0x000fe40003fa5270 */
[----:B------:R-:W-:Y:S02]  /*285a0*/  ISETP.NE.AND P3, PT, R121, RZ, PT ;  /* 0x000000ff7900720c */ /* 0x000fe40003f65270 */
[----:B------:R-:W-:-:S07]  /*285b0*/  ISETP.NE.AND P2, PT, R120, RZ, PT ;  /* 0x000000ff7800720c */ /* 0x000fce0003f45270 */
[----:B------:R2:W-:Y:S01]  /*285c0*/  @P4 STG.E.128 [R4.64], R80 ;  /* 0x0000005004004986 */ /* 0x0005e2000c101d0a */
[----:B------:R-:W-:-:S03]  /*285d0*/  ISETP.NE.AND P4, PT, R122, RZ, PT ;  /* 0x000000ff7a00720c */ /* 0x000fc60003f85270 */
[----:B------:R4:W-:Y:S01]  /*285e0*/  @P5 STG.E.128 [R6.64], R76 ;  /* 0x0000004c06005986 */ /* 0x0009e2000c101d0a */
[----:B------:R-:W-:Y:S02]  /*285f0*/  ISETP.NE.AND P5, PT, R123, RZ, PT ;  /* 0x000000ff7b00720c */ /* 0x000fe40003fa5270 */
[----:B------:R-:W-:Y:S02]  /*28600*/  ISETP.NE.AND P1, PT, R119, RZ, PT ;  /* 0x000000ff7700720c */ /* 0x000fe40003f25270 */
[-C--:B------:R-:W-:Y:S02]  /*28610*/  LEA R64, R134, R0.reuse, 0x7 ;  /* 0x0000000086407211 */ /* 0x080fe400078e38ff */
[-C--:B------:R-:W-:Y:S02]  /*28620*/  LEA R66, R133, R0.reuse, 0x7 ;  /* 0x0000000085427211 */ /* 0x080fe400078e38ff */
[-C--:B------:R-:W-:Y:S02]  /*28630*/  LEA R68, R132, R0.reuse, 0x7 ;  /* 0x0000000084447211 */ /* 0x080fe400078e38ff */
[-C--:B--2---:R-:W-:Y:S01]  /*28640*/  LEA R4, R135, R0.reuse, 0x7 ;  /* 0x0000000087047211 */ /* 0x084fe200078e38ff */
[----:B------:R-:W-:Y:S01]  /*28650*/  FADD R28, R36, R28 ;  /* 0x0000001c241c7221 */ /* 0x000fe20000000000 */
[-C--:B------:R-:W-:Y:S01]  /*28660*/  LEA R70, R131, R0.reuse, 0x7 ;  /* 0x0000000083467211 */ /* 0x080fe200078e38ff */
[----:B------:R-:W-:Y:S01]  /*28670*/  FADD R29, R37, R29 ;  /* 0x0000001d251d7221 */ /* 0x000fe20000000000 */
[-C--:B------:R-:W-:Y:S01]  /*28680*/  LEA R72, R130, R0.reuse, 0x7 ;  /* 0x0000000082487211 */ /* 0x080fe200078e38ff */
[----:B------:R-:W-:Y:S01]  /*28690*/  FADD R30, R38, R30 ;  /* 0x0000001e261e7221 */ /* 0x000fe20000000000 */
[----:B------:R-:W-:Y:S01]  /*286a0*/  FADD R31, R39, R31 ;  /* 0x0000001f271f7221 */ /* 0x000fe20000000000 */
[-C--:B------:R-:W-:Y:S01]  /*286b0*/  IMAD.WIDE R4, R4, R3.reuse, c[0x0][0x178] ;  /* 0x00005e0004047625 */ /* 0x080fe200078e0203 */
[----:B------:R-:W-:Y:S01]  /*286c0*/  FADD R32, R40, R32 ;  /* 0x0000002028207221 */ /* 0x000fe20000000000 */
[----:B------:R-:W-:Y:S01]  /*286d0*/  FADD R33, R41, R33 ;  /* 0x0000002129217221 */ /* 0x000fe20000000000 */
[----:B------:R-:W-:Y:S01]  /*286e0*/  FADD R34, R42, R34 ;  /* 0x000000222a227221 */ /* 0x000fe20000000000 */
[----:B------:R-:W-:Y:S01]  /*286f0*/  FADD R35, R43, R35 ;  /* 0x000000232b237221 */ /* 0x000fe20000000000 */
[----:B---3--:R-:W-:Y:S01]  /*28700*/  FADD R56, R56, R12 ;  /* 0x0000000c38387221 */ /* 0x008fe20000000000 */
[----:B------:R-:W-:Y:S01]  /*28710*/  FADD R57, R57, R13 ;  /* 0x0000000d39397221 */ /* 0x000fe20000000000 */
[-C--:B----4-:R-:W-:Y:S01]  /*28720*/  IMAD.WIDE R6, R64, R3.reuse, c[0x0][0x178] ;  /* 0x00005e0040067625 */ /* 0x090fe200078e0203 */
[----:B------:R-:W-:Y:S01]  /*28730*/  FADD R24, R44, R24 ;  /* 0x000000182c187221 */ /* 0x000fe20000000000 */
[----:B------:R-:W-:Y:S01]  /*28740*/  FADD R25, R45, R25 ;  /* 0x000000192d197221 */ /* 0x000fe20000000000 */
[----:B------:R-:W-:Y:S01]  /*28750*/  FADD R26, R46, R26 ;  /* 0x0000001a2e1a7221 */ /* 0x000fe20000000000 */
[----:B------:R-:W-:Y:S01]  /*28760*/  FADD R27, R47, R27 ;  /* 0x0000001b2f1b7221 */ /* 0x000fe20000000000 */
[----:B------:R-:W-:Y:S01]  /*28770*/  FADD R58, R58, R14 ;  /* 0x0000000e3a3a7221 */ /* 0x000fe20000000000 */
[----:B------:R-:W-:Y:S01]  /*28780*/  FADD R59, R59, R15 ;  /* 0x0000000f3b3b7221 */ /* 0x000fe20000000000 */
[-C--:B------:R-:W-:Y:S01]  /*28790*/  IMAD.WIDE R12, R66, R3.reuse, c[0x0][0x178] ;  /* 0x00005e00420c7625 */ /* 0x080fe200078e0203 */
[----:B-1----:R-:W-:Y:S01]  /*287a0*/  FADD R20, R48, R20 ;  /* 0x0000001430147221 */ /* 0x002fe20000000000 */
[----:B------:R-:W-:Y:S01]  /*287b0*/  FADD R21, R49, R21 ;  /* 0x0000001531157221 */ /* 0x000fe20000000000 */
[----:B------:R-:W-:Y:S01]  /*287c0*/  FADD R22, R50, R22 ;  /* 0x0000001632167221 */ /* 0x000fe20000000000 */
[----:B------:R-:W-:Y:S01]  /*287d0*/  FADD R23, R51, R23 ;  /* 0x0000001733177221 */ /* 0x000fe20000000000 */
[----:B------:R-:W-:Y:S01]  /*287e0*/  FADD R52, R52, R16 ;  /* 0x0000001034347221 */ /* 0x000fe20000000000 */
[----:B------:R-:W-:Y:S01]  /*287f0*/  FADD R53, R53, R17 ;  /* 0x0000001135357221 */ /* 0x000fe20000000000 */
[-C--:B------:R-:W-:Y:S01]  /*28800*/  IMAD.WIDE R14, R68, R3.reuse, c[0x0][0x178] ;  /* 0x00005e00440e7625 */ /* 0x080fe200078e0203 */
[----:B------:R-:W-:Y:S01]  /*28810*/  FADD R54, R54, R18 ;  /* 0x0000001236367221 */ /* 0x000fe20000000000 */
[----:B------:R-:W-:Y:S01]  /*28820*/  FADD R55, R55, R19 ;  /* 0x0000001337377221 */ /* 0x000fe20000000000 */
[----:B------:R1:W-:Y:S01]  /*28830*/  @P5 STG.E.128 [R4.64], R28 ;  /* 0x0000001c04005986 */ /* 0x0003e2000c101d0a */
[----:B------:R-:W-:Y:S01]  /*28840*/  IMAD.WIDE R16, R70, R3, c[0x0][0x178] ;  /* 0x00005e0046107625 */ /* 0x000fe200078e0203 */
[----:B------:R-:W-:-:S02]  /*28850*/  LEA R0, R129, R0, 0x7 ;  /* 0x0000000081007211 */ /* 0x000fc400078e38ff */
[----:B------:R1:W-:Y:S01]  /*28860*/  @P4 STG.E.128 [R6.64], R32 ;  /* 0x0000002006004986 */ /* 0x0003e2000c101d0a */
[----:B------:R-:W-:-:S03]  /*28870*/  IMAD.WIDE R18, R72, R3, c[0x0][0x178] ;  /* 0x00005e0048127625 */ /* 0x000fc600078e0203 */
[----:B------:R1:W-:Y:S04]  /*28880*/  @P3 STG.E.128 [R12.64], R24 ;  /* 0x000000180c003986 */ /* 0x0003e8000c101d0a */
[----:B------:R1:W-:Y:S04]  /*28890*/  @P2 STG.E.128 [R14.64], R20 ;  /* 0x000000140e002986 */ /* 0x0003e8000c101d0a */
[----:B------:R1:W-:Y:S01]  /*288a0*/  @P1 STG.E.128 [R16.64], R52 ;  /* 0x0000003410001986 */ /* 0x0003e2000c101d0a */
[----:B------:R-:W-:-:S03]  /*288b0*/  FADD R8, R60, R8 ;  /* 0x000000083c087221 */ /* 0x000fc60000000000 */
[----:B------:R1:W-:Y:S01]  /*288c0*/  @P0 STG.E.128 [R18.64], R56 ;  /* 0x0000003812000986 */ /* 0x0003e2000c101d0a */
[----:B------:R-:W-:Y:S01]  /*288d0*/  FADD R9, R61, R9 ;  /* 0x000000093d097221 */ /* 0x000fe20000000000 */
[----:B------:R-:W-:Y:S01]  /*288e0*/  FADD R10, R62, R10 ;  /* 0x0000000a3e0a7221 */ /* 0x000fe20000000000 */
[----:B------:R-:W-:Y:S01]  /*288f0*/  FADD R11, R63, R11 ;  /* 0x0000000b3f0b7221 */ /* 0x000fe20000000000 */
[----:B------:R-:W-:Y:S01]  /*28900*/  IMAD.WIDE R2, R0, R3, c[0x0][0x178] ;  /* 0x00005e0000027625 */ /* 0x000fe200078e0203 */
[----:B------:R-:W-:Y:S06]  /*28910*/  @!P6 EXIT ;  /* 0x000000000000e94d */ /* 0x000fec0003800000 */
[----:B------:R-:W-:Y:S01]  /*28920*/  STG.E.128 [R2.64], R8 ;  /* 0x0000000802007986 */ /* 0x000fe2000c101d0a */
[----:B------:R-:W-:Y:S05]  /*28930*/  EXIT ;  /* 0x000000000000794d */ /* 0x000fea0003800000 */
.L_x_2:
[----:B------:R-:W-:-:S00]  /*28940*/  BRA `(.L_x_2) ;  /* 0xfffffff000007947 */ /* 0x000fc0000383ffff */
[----:B------:R-:W-:-:S00]  /*28950*/  NOP ;  /* 0x0000000000007918 */ /* 0x000fc00000000000 */
        /* <DEDUP_REMOVED lines=10> */
.L_x_3:


//--------------------- .nv.shared.triton_mm      --------------------------
	.section	.nv.shared.triton_mm,"aw",@nobits
	.align	16
